//
// Generated by NVIDIA NVVM Compiler
//
// Compiler Build ID: CL-36424714
// Cuda compilation tools, release 13.0, V13.0.88
// Based on NVVM 20.0.0
//

.version 9.0
.target sm_100
.address_size 64

	// .globl	_Z16unfused_pipelinePKfPfS1_i
// _ZZ20unfused_warp_handoffPKfPfiE6buffer has been demoted
// _ZZ20three_stage_pipelinePKfPfiE10stage1_out has been demoted
// _ZZ20three_stage_pipelinePKfPfiE10stage2_out has been demoted
// _ZZ21optimized_three_stagePKfPfiE6buffer has been demoted

.visible .entry _Z16unfused_pipelinePKfPfS1_i(
	.param .u64 .ptr .align 1 _Z16unfused_pipelinePKfPfS1_i_param_0,
	.param .u64 .ptr .align 1 _Z16unfused_pipelinePKfPfS1_i_param_1,
	.param .u64 .ptr .align 1 _Z16unfused_pipelinePKfPfS1_i_param_2,
	.param .u32 _Z16unfused_pipelinePKfPfS1_i_param_3
)
{
	.reg .pred 	%p<2>;
	.reg .b32 	%r<6>;
	.reg .b32 	%f<3>;
	.reg .b64 	%rd<8>;

	ld.param.u64 	%rd1, [_Z16unfused_pipelinePKfPfS1_i_param_0];
	ld.param.u64 	%rd2, [_Z16unfused_pipelinePKfPfS1_i_param_1];
	ld.param.u32 	%r2, [_Z16unfused_pipelinePKfPfS1_i_param_3];
	mov.u32 	%r3, %ctaid.x;
	mov.u32 	%r4, %ntid.x;
	mov.u32 	%r5, %tid.x;
	mad.lo.s32 	%r1, %r3, %r4, %r5;
	setp.ge.s32 	%p1, %r1, %r2;
	@%p1 bra 	$L__BB0_2;
	cvta.to.global.u64 	%rd3, %rd1;
	cvta.to.global.u64 	%rd4, %rd2;
	mul.wide.s32 	%rd5, %r1, 4;
	add.s64 	%rd6, %rd3, %rd5;
	ld.global.f32 	%f1, [%rd6];
	add.f32 	%f2, %f1, %f1;
	add.s64 	%rd7, %rd4, %rd5;
	st.global.f32 	[%rd7], %f2;
$L__BB0_2:
	ret;

}
	// .globl	_Z23unfused_pipeline_stage2PKfPfi
.visible .entry _Z23unfused_pipeline_stage2PKfPfi(
	.param .u64 .ptr .align 1 _Z23unfused_pipeline_stage2PKfPfi_param_0,
	.param .u64 .ptr .align 1 _Z23unfused_pipeline_stage2PKfPfi_param_1,
	.param .u32 _Z23unfused_pipeline_stage2PKfPfi_param_2
)
{
	.reg .pred 	%p<2>;
	.reg .b32 	%r<6>;
	.reg .b32 	%f<3>;
	.reg .b64 	%rd<8>;

	ld.param.u64 	%rd1, [_Z23unfused_pipeline_stage2PKfPfi_param_0];
	ld.param.u64 	%rd2, [_Z23unfused_pipeline_stage2PKfPfi_param_1];
	ld.param.u32 	%r2, [_Z23unfused_pipeline_stage2PKfPfi_param_2];
	mov.u32 	%r3, %ctaid.x;
	mov.u32 	%r4, %ntid.x;
	mov.u32 	%r5, %tid.x;
	mad.lo.s32 	%r1, %r3, %r4, %r5;
	setp.ge.s32 	%p1, %r1, %r2;
	@%p1 bra 	$L__BB1_2;
	cvta.to.global.u64 	%rd3, %rd1;
	cvta.to.global.u64 	%rd4, %rd2;
	mul.wide.s32 	%rd5, %r1, 4;
	add.s64 	%rd6, %rd3, %rd5;
	ld.global.f32 	%f1, [%rd6];
	sqrt.rn.f32 	%f2, %f1;
	add.s64 	%rd7, %rd4, %rd5;
	st.global.f32 	[%rd7], %f2;
$L__BB1_2:
	ret;

}
	// .globl	_Z14fused_pipelinePKfPfi
.visible .entry _Z14fused_pipelinePKfPfi(
	.param .u64 .ptr .align 1 _Z14fused_pipelinePKfPfi_param_0,
	.param .u64 .ptr .align 1 _Z14fused_pipelinePKfPfi_param_1,
	.param .u32 _Z14fused_pipelinePKfPfi_param_2
)
{
	.reg .pred 	%p<2>;
	.reg .b32 	%r<6>;
	.reg .b32 	%f<4>;
	.reg .b64 	%rd<8>;

	ld.param.u64 	%rd1, [_Z14fused_pipelinePKfPfi_param_0];
	ld.param.u64 	%rd2, [_Z14fused_pipelinePKfPfi_param_1];
	ld.param.u32 	%r2, [_Z14fused_pipelinePKfPfi_param_2];
	mov.u32 	%r3, %ctaid.x;
	mov.u32 	%r4, %ntid.x;
	mov.u32 	%r5, %tid.x;
	mad.lo.s32 	%r1, %r3, %r4, %r5;
	setp.ge.s32 	%p1, %r1, %r2;
	@%p1 bra 	$L__BB2_2;
	cvta.to.global.u64 	%rd3, %rd1;
	cvta.to.global.u64 	%rd4, %rd2;
	mul.wide.s32 	%rd5, %r1, 4;
	add.s64 	%rd6, %rd3, %rd5;
	ld.global.f32 	%f1, [%rd6];
	add.f32 	%f2, %f1, %f1;
	sqrt.rn.f32 	%f3, %f2;
	add.s64 	%rd7, %rd4, %rd5;
	st.global.f32 	[%rd7], %f3;
$L__BB2_2:
	ret;

}
	// .globl	_Z20unfused_warp_handoffPKfPfi
.visible .entry _Z20unfused_warp_handoffPKfPfi(
	.param .u64 .ptr .align 1 _Z20unfused_warp_handoffPKfPfi_param_0,
	.param .u64 .ptr .align 1 _Z20unfused_warp_handoffPKfPfi_param_1,
	.param .u32 _Z20unfused_warp_handoffPKfPfi_param_2
)
{
	.reg .pred 	%p<3>;
	.reg .b16 	%rs<5>;
	.reg .b32 	%r<12>;
	.reg .b32 	%f<8>;
	.reg .b64 	%rd<9>;
	// demoted variable
	.shared .align 4 .b8 _ZZ20unfused_warp_handoffPKfPfiE6buffer[1024];
	ld.param.u64 	%rd1, [_Z20unfused_warp_handoffPKfPfi_param_0];
	ld.param.u64 	%rd2, [_Z20unfused_warp_handoffPKfPfi_param_1];
	ld.param.u32 	%r4, [_Z20unfused_warp_handoffPKfPfi_param_2];
	mov.u32 	%r5, %ctaid.x;
	mov.u32 	%r1, %ntid.x;
	mov.u32 	%r2, %tid.x;
	mad.lo.s32 	%r3, %r5, %r1, %r2;
	setp.ge.s32 	%p1, %r3, %r4;
	mov.f32 	%f7, 0f00000000;
	@%p1 bra 	$L__BB3_2;
	cvta.to.global.u64 	%rd3, %rd1;
	mul.wide.s32 	%rd4, %r3, 4;
	add.s64 	%rd5, %rd3, %rd4;
	ld.global.f32 	%f4, [%rd5];
	add.f32 	%f7, %f4, %f4;
$L__BB3_2:
	setp.ge.s32 	%p2, %r3, %r4;
	shl.b32 	%r6, %r2, 2;
	mov.u32 	%r7, _ZZ20unfused_warp_handoffPKfPfiE6buffer;
	add.s32 	%r8, %r7, %r6;
	st.shared.f32 	[%r8], %f7;
	bar.sync 	0;
	cvt.u16.u32 	%rs2, %r2;
	add.s16 	%rs3, %rs2, 1;
	cvt.u16.u32 	%rs4, %r1;
	rem.u16 	%rs1, %rs3, %rs4;
	@%p2 bra 	$L__BB3_4;
	mul.wide.u16 	%r9, %rs1, 4;
	add.s32 	%r11, %r7, %r9;
	ld.shared.f32 	%f5, [%r11];
	add.f32 	%f6, %f7, %f5;
	cvta.to.global.u64 	%rd6, %rd2;
	mul.wide.s32 	%rd7, %r3, 4;
	add.s64 	%rd8, %rd6, %rd7;
	st.global.f32 	[%rd8], %f6;
$L__BB3_4:
	ret;

}
	// .globl	_Z18fused_warp_handoffPKfPfi
.visible .entry _Z18fused_warp_handoffPKfPfi(
	.param .u64 .ptr .align 1 _Z18fused_warp_handoffPKfPfi_param_0,
	.param .u64 .ptr .align 1 _Z18fused_warp_handoffPKfPfi_param_1,
	.param .u32 _Z18fused_warp_handoffPKfPfi_param_2
)
{
	.reg .pred 	%p<4>;
	.reg .b32 	%r<9>;
	.reg .b32 	%f<8>;
	.reg .b64 	%rd<9>;

	ld.param.u64 	%rd1, [_Z18fused_warp_handoffPKfPfi_param_0];
	ld.param.u64 	%rd2, [_Z18fused_warp_handoffPKfPfi_param_1];
	ld.param.u32 	%r3, [_Z18fused_warp_handoffPKfPfi_param_2];
	mov.u32 	%r4, %ctaid.x;
	mov.u32 	%r5, %ntid.x;
	mov.u32 	%r6, %tid.x;
	mad.lo.s32 	%r1, %r4, %r5, %r6;
	setp.ge.s32 	%p1, %r1, %r3;
	mov.f32 	%f7, 0f00000000;
	@%p1 bra 	$L__BB4_2;
	cvta.to.global.u64 	%rd3, %rd1;
	mul.wide.s32 	%rd4, %r1, 4;
	add.s64 	%rd5, %rd3, %rd4;
	ld.global.f32 	%f4, [%rd5];
	add.f32 	%f7, %f4, %f4;
$L__BB4_2:
	mov.b32 	%r7, %f7;
	shfl.sync.down.b32	%r2|%p2, %r7, 1, 31, -1;
	add.s32 	%r8, %r3, -1;
	setp.ge.s32 	%p3, %r1, %r8;
	@%p3 bra 	$L__BB4_4;
	mov.b32 	%f5, %r2;
	add.f32 	%f6, %f7, %f5;
	cvta.to.global.u64 	%rd6, %rd2;
	mul.wide.s32 	%rd7, %r1, 4;
	add.s64 	%rd8, %rd6, %rd7;
	st.global.f32 	[%rd8], %f6;
$L__BB4_4:
	ret;

}
	// .globl	_Z20three_stage_pipelinePKfPfi
.visible .entry _Z20three_stage_pipelinePKfPfi(
	.param .u64 .ptr .align 1 _Z20three_stage_pipelinePKfPfi_param_0,
	.param .u64 .ptr .align 1 _Z20three_stage_pipelinePKfPfi_param_1,
	.param .u32 _Z20three_stage_pipelinePKfPfi_param_2
)
{
	.reg .pred 	%p<5>;
	.reg .b32 	%r<13>;
	.reg .b32 	%f<20>;
	.reg .b64 	%rd<9>;
	// demoted variable
	.shared .align 4 .b8 _ZZ20three_stage_pipelinePKfPfiE10stage1_out[1024];
	// demoted variable
	.shared .align 4 .b8 _ZZ20three_stage_pipelinePKfPfiE10stage2_out[1024];
	ld.param.u64 	%rd1, [_Z20three_stage_pipelinePKfPfi_param_0];
	ld.param.u64 	%rd2, [_Z20three_stage_pipelinePKfPfi_param_1];
	ld.param.u32 	%r6, [_Z20three_stage_pipelinePKfPfi_param_2];
	mov.u32 	%r7, %ctaid.x;
	mov.u32 	%r1, %ntid.x;
	mov.u32 	%r2, %tid.x;
	mad.lo.s32 	%r3, %r7, %r1, %r2;
	setp.ge.s32 	%p1, %r3, %r6;
	mov.f32 	%f17, 0f00000000;
	@%p1 bra 	$L__BB5_2;
	cvta.to.global.u64 	%rd3, %rd1;
	mul.wide.s32 	%rd4, %r3, 4;
	add.s64 	%rd5, %rd3, %rd4;
	ld.global.f32 	%f8, [%rd5];
	add.f32 	%f17, %f8, %f8;
$L__BB5_2:
	shl.b32 	%r8, %r2, 2;
	mov.u32 	%r9, _ZZ20three_stage_pipelinePKfPfiE10stage1_out;
	add.s32 	%r4, %r9, %r8;
	st.shared.f32 	[%r4], %f17;
	bar.sync 	0;
	setp.eq.s32 	%p2, %r2, 0;
	mov.f32 	%f18, 0f00000000;
	@%p2 bra 	$L__BB5_4;
	ld.shared.f32 	%f18, [%r4+-4];
$L__BB5_4:
	add.s32 	%r10, %r1, -1;
	setp.ge.u32 	%p3, %r2, %r10;
	mov.f32 	%f19, 0f00000000;
	@%p3 bra 	$L__BB5_6;
	ld.shared.f32 	%f19, [%r4+4];
$L__BB5_6:
	setp.ge.s32 	%p4, %r3, %r6;
	ld.shared.f32 	%f11, [%r4];
	add.f32 	%f12, %f18, %f11;
	add.f32 	%f13, %f19, %f12;
	div.rn.f32 	%f14, %f13, 0f40400000;
	mov.u32 	%r12, _ZZ20three_stage_pipelinePKfPfiE10stage2_out;
	add.s32 	%r5, %r12, %r8;
	st.shared.f32 	[%r5], %f14;
	bar.sync 	0;
	@%p4 bra 	$L__BB5_8;
	ld.shared.f32 	%f15, [%r5];
	sqrt.rn.f32 	%f16, %f15;
	cvta.to.global.u64 	%rd6, %rd2;
	mul.wide.s32 	%rd7, %r3, 4;
	add.s64 	%rd8, %rd6, %rd7;
	st.global.f32 	[%rd8], %f16;
$L__BB5_8:
	ret;

}
	// .globl	_Z21optimized_three_stagePKfPfi
.visible .entry _Z21optimized_three_stagePKfPfi(
	.param .u64 .ptr .align 1 _Z21optimized_three_stagePKfPfi_param_0,
	.param .u64 .ptr .align 1 _Z21optimized_three_stagePKfPfi_param_1,
	.param .u32 _Z21optimized_three_stagePKfPfi_param_2
)
{
	.reg .pred 	%p<9>;
	.reg .b32 	%r<14>;
	.reg .b32 	%f<22>;
	.reg .b64 	%rd<9>;
	// demoted variable
	.shared .align 4 .b8 _ZZ21optimized_three_stagePKfPfiE6buffer[1024];
	ld.param.u64 	%rd1, [_Z21optimized_three_stagePKfPfi_param_0];
	ld.param.u64 	%rd2, [_Z21optimized_three_stagePKfPfi_param_1];
	ld.param.u32 	%r7, [_Z21optimized_three_stagePKfPfi_param_2];
	mov.u32 	%r8, %ctaid.x;
	mov.u32 	%r1, %ntid.x;
	mov.u32 	%r2, %tid.x;
	mad.lo.s32 	%r3, %r8, %r1, %r2;
	setp.ge.s32 	%p1, %r3, %r7;
	mov.f32 	%f19, 0f00000000;
	@%p1 bra 	$L__BB6_2;
	cvta.to.global.u64 	%rd3, %rd1;
	mul.wide.s32 	%rd4, %r3, 4;
	add.s64 	%rd5, %rd3, %rd4;
	ld.global.f32 	%f9, [%rd5];
	add.f32 	%f19, %f9, %f9;
$L__BB6_2:
	mov.b32 	%r9, %f19;
	shfl.sync.up.b32	%r4|%p2, %r9, 1, 0, -1;
	shfl.sync.down.b32	%r5|%p3, %r9, 1, 31, -1;
	shl.b32 	%r10, %r2, 2;
	mov.u32 	%r11, _ZZ21optimized_three_stagePKfPfiE6buffer;
	add.s32 	%r6, %r11, %r10;
	st.shared.f32 	[%r6], %f19;
	bar.sync 	0;
	setp.eq.s32 	%p4, %r2, 0;
	mov.f32 	%f20, 0f00000000;
	@%p4 bra 	$L__BB6_4;
	ld.shared.f32 	%f20, [%r6+-4];
$L__BB6_4:
	add.s32 	%r12, %r1, -1;
	setp.ge.u32 	%p5, %r2, %r12;
	mov.f32 	%f21, 0f00000000;
	@%p5 bra 	$L__BB6_6;
	ld.shared.f32 	%f21, [%r6+4];
$L__BB6_6:
	and.b32  	%r13, %r2, 31;
	setp.ge.s32 	%p6, %r3, %r7;
	setp.eq.s32 	%p7, %r13, 0;
	mov.b32 	%f12, %r4;
	selp.f32 	%f13, %f20, %f12, %p7;
	setp.eq.s32 	%p8, %r13, 31;
	mov.b32 	%f14, %r5;
	selp.f32 	%f15, %f21, %f14, %p8;
	add.f32 	%f16, %f19, %f13;
	add.f32 	%f7, %f16, %f15;
	@%p6 bra 	$L__BB6_8;
	div.rn.f32 	%f17, %f7, 0f40400000;
	sqrt.rn.f32 	%f18, %f17;
	cvta.to.global.u64 	%rd6, %rd2;
	mul.wide.s32 	%rd7, %r3, 4;
	add.s64 	%rd8, %rd6, %rd7;
	st.global.f32 	[%rd8], %f18;
$L__BB6_8:
	ret;

}


// ===== COMPILED SASS (sm_100) =====

	.target	sm_100

	.elftype	@"ET_EXEC"


//--------------------- .note.nv.tkinfo           --------------------------
	.section	.note.nv.tkinfo,"",@"SHT_NOTE"
	.sectionflags	@"SHF_NOTE_NV_TKINFO"
	.tkinfo
        /*0018*/ 	.word	0x00000002
        /*0030*/ 	.string	""
        /*0030*/ 	.string	"ptxas"
        /*0030*/ 	.string	"Cuda compilation tools, release 13.0, V13.0.88"
        /*0030*/ 	.string	"Build cuda_13.0.r13.0/compiler.36424714_0"
        /*0030*/ 	.string	"-arch sm_100 -m 64 "



//--------------------- .note.nv.cuinfo           --------------------------
	.section	.note.nv.cuinfo,"",@"SHT_NOTE"
	.sectionflags	@"SHF_NOTE_NV_CUINFO"
        /*0018*/ 	.short	0x0002
        /*001a*/ 	.short	0x0064
        /*001c*/ 	.short	0x0082
	.zero		2


//--------------------- .nv.info                  --------------------------
	.section	.nv.info,"",@"SHT_CUDA_INFO"
	.align	4


	//----- nvinfo : EIATTR_REGCOUNT
	.align		4
        /*0000*/ 	.byte	0x04, 0x2f
        /*0002*/ 	.short	(.L_1 - .L_0)
	.align		4
.L_0:
        /*0004*/ 	.word	index@(_Z16unfused_pipelinePKfPfS1_i)
        /*0008*/ 	.word	0x0000000a


	//----- nvinfo : EIATTR_FRAME_SIZE
	.align		4
.L_1:
        /*000c*/ 	.byte	0x04, 0x11
        /*000e*/ 	.short	(.L_3 - .L_2)
	.align		4
.L_2:
        /*0010*/ 	.word	index@(_Z16unfused_pipelinePKfPfS1_i)
        /*0014*/ 	.word	0x00000000


	//----- nvinfo : EIATTR_REGCOUNT
	.align		4
.L_3:
        /*0018*/ 	.byte	0x04, 0x2f
        /*001a*/ 	.short	(.L_5 - .L_4)
	.align		4
.L_4:
        /*001c*/ 	.word	index@(_Z23unfused_pipeline_stage2PKfPfi)
        /*0020*/ 	.word	0x0000000c


	//----- nvinfo : EIATTR_FRAME_SIZE
	.align		4
.L_5:
        /*0024*/ 	.byte	0x04, 0x11
        /*0026*/ 	.short	(.L_7 - .L_6)
	.align		4
.L_6:
        /*0028*/ 	.word	index@($__internal_6_$__cuda_sm20_sqrt_rn_f32_slowpath)
        /*002c*/ 	.word	0x00000000


	//----- nvinfo : EIATTR_FRAME_SIZE
	.align		4
.L_7:
        /*0030*/ 	.byte	0x04, 0x11
        /*0032*/ 	.short	(.L_9 - .L_8)
	.align		4
.L_8:
        /*0034*/ 	.word	index@(_Z23unfused_pipeline_stage2PKfPfi)
        /*0038*/ 	.word	0x00000000


	//----- nvinfo : EIATTR_REGCOUNT
	.align		4
.L_9:
        /*003c*/ 	.byte	0x04, 0x2f
        /*003e*/ 	.short	(.L_11 - .L_10)
	.align		4
.L_10:
        /*0040*/ 	.word	index@(_Z14fused_pipelinePKfPfi)
        /*0044*/ 	.word	0x0000000c


	//----- nvinfo : EIATTR_FRAME_SIZE
	.align		4
.L_11:
        /*0048*/ 	.byte	0x04, 0x11
        /*004a*/ 	.short	(.L_13 - .L_12)
	.align		4
.L_12:
        /*004c*/ 	.word	index@($__internal_5_$__cuda_sm20_sqrt_rn_f32_slowpath)
        /*0050*/ 	.word	0x00000000


	//----- nvinfo : EIATTR_FRAME_SIZE
	.align		4
.L_13:
        /*0054*/ 	.byte	0x04, 0x11
        /*0056*/ 	.short	(.L_15 - .L_14)
	.align		4
.L_14:
        /*0058*/ 	.word	index@(_Z14fused_pipelinePKfPfi)
        /*005c*/ 	.word	0x00000000


	//----- nvinfo : EIATTR_REGCOUNT
	.align		4
.L_15:
        /*0060*/ 	.byte	0x04, 0x2f
        /*0062*/ 	.short	(.L_17 - .L_16)
	.align		4
.L_16:
        /*0064*/ 	.word	index@(_Z20unfused_warp_handoffPKfPfi)
        /*0068*/ 	.word	0x0000000b


	//----- nvinfo : EIATTR_FRAME_SIZE
	.align		4
.L_17:
        /*006c*/ 	.byte	0x04, 0x11
        /*006e*/ 	.short	(.L_19 - .L_18)
	.align		4
.L_18:
        /*0070*/ 	.word	index@($__internal_4_$__cuda_sm20_rem_u16)
        /*0074*/ 	.word	0x00000000


	//----- nvinfo : EIATTR_FRAME_SIZE
	.align		4
.L_19:
        /*0078*/ 	.byte	0x04, 0x11
        /*007a*/ 	.short	(.L_21 - .L_20)
	.align		4
.L_20:
        /*007c*/ 	.word	index@(_Z20unfused_warp_handoffPKfPfi)
        /*0080*/ 	.word	0x00000000


	//----- nvinfo : EIATTR_REGCOUNT
	.align		4
.L_21:
        /*0084*/ 	.byte	0x04, 0x2f
        /*0086*/ 	.short	(.L_23 - .L_22)
	.align		4
.L_22:
        /*0088*/ 	.word	index@(_Z18fused_warp_handoffPKfPfi)
        /*008c*/ 	.word	0x0000000a


	//----- nvinfo : EIATTR_FRAME_SIZE
	.align		4
.L_23:
        /*0090*/ 	.byte	0x04, 0x11
        /*0092*/ 	.short	(.L_25 - .L_24)
	.align		4
.L_24:
        /*0094*/ 	.word	index@(_Z18fused_warp_handoffPKfPfi)
        /*0098*/ 	.word	0x00000000


	//----- nvinfo : EIATTR_REGCOUNT
	.align		4
.L_25:
        /*009c*/ 	.byte	0x04, 0x2f
        /*009e*/ 	.short	(.L_27 - .L_26)
	.align		4
.L_26:
        /*00a0*/ 	.word	index@(_Z20three_stage_pipelinePKfPfi)
        /*00a4*/ 	.word	0x0000000e


	//----- nvinfo : EIATTR_FRAME_SIZE
	.align		4
.L_27:
        /*00a8*/ 	.byte	0x04, 0x11
        /*00aa*/ 	.short	(.L_29 - .L_28)
	.align		4
.L_28:
        /*00ac*/ 	.word	index@($__internal_3_$__cuda_sm3x_div_rn_noftz_f32_slowpath)
        /*00b0*/ 	.word	0x00000000


	//----- nvinfo : EIATTR_FRAME_SIZE
	.align		4
.L_29:
        /*00b4*/ 	.byte	0x04, 0x11
        /*00b6*/ 	.short	(.L_31 - .L_30)
	.align		4
.L_30:
        /*00b8*/ 	.word	index@($__internal_2_$__cuda_sm20_sqrt_rn_f32_slowpath)
        /*00bc*/ 	.word	0x00000000


	//----- nvinfo : EIATTR_FRAME_SIZE
	.align		4
.L_31:
        /*00c0*/ 	.byte	0x04, 0x11
        /*00c2*/ 	.short	(.L_33 - .L_32)
	.align		4
.L_32:
        /*00c4*/ 	.word	index@(_Z20three_stage_pipelinePKfPfi)
        /*00c8*/ 	.word	0x00000000


	//----- nvinfo : EIATTR_REGCOUNT
	.align		4
.L_33:
        /*00cc*/ 	.byte	0x04, 0x2f
        /*00ce*/ 	.short	(.L_35 - .L_34)
	.align		4
.L_34:
        /*00d0*/ 	.word	index@(_Z21optimized_three_stagePKfPfi)
        /*00d4*/ 	.word	0x0000000d


	//----- nvinfo : EIATTR_FRAME_SIZE
	.align		4
.L_35:
        /*00d8*/ 	.byte	0x04, 0x11
        /*00da*/ 	.short	(.L_37 - .L_36)
	.align		4
.L_36:
        /*00dc*/ 	.word	index@($__internal_1_$__cuda_sm3x_div_rn_noftz_f32_slowpath)
        /*00e0*/ 	.word	0x00000000


	//----- nvinfo : EIATTR_FRAME_SIZE
	.align		4
.L_37:
        /*00e4*/ 	.byte	0x04, 0x11
        /*00e6*/ 	.short	(.L_39 - .L_38)
	.align		4
.L_38:
        /*00e8*/ 	.word	index@($__internal_0_$__cuda_sm20_sqrt_rn_f32_slowpath)
        /*00ec*/ 	.word	0x00000000


	//----- nvinfo : EIATTR_FRAME_SIZE
	.align		4
.L_39:
        /*00f0*/ 	.byte	0x04, 0x11
        /*00f2*/ 	.short	(.L_41 - .L_40)
	.align		4
.L_40:
        /*00f4*/ 	.word	index@(_Z21optimized_three_stagePKfPfi)
        /*00f8*/ 	.word	0x00000000


	//----- nvinfo : EIATTR_MIN_STACK_SIZE
	.align		4
.L_41:
        /*00fc*/ 	.byte	0x04, 0x12
        /*00fe*/ 	.short	(.L_43 - .L_42)
	.align		4
.L_42:
        /*0100*/ 	.word	index@(_Z21optimized_three_stagePKfPfi)
        /*0104*/ 	.word	0x00000000


	//----- nvinfo : EIATTR_MIN_STACK_SIZE
	.align		4
.L_43:
        /*0108*/ 	.byte	0x04, 0x12
        /*010a*/ 	.short	(.L_45 - .L_44)
	.align		4
.L_44:
        /*010c*/ 	.word	index@(_Z20three_stage_pipelinePKfPfi)
        /*0110*/ 	.word	0x00000000


	//----- nvinfo : EIATTR_MIN_STACK_SIZE
	.align		4
.L_45:
        /*0114*/ 	.byte	0x04, 0x12
        /*0116*/ 	.short	(.L_47 - .L_46)
	.align		4
.L_46:
        /*0118*/ 	.word	index@(_Z18fused_warp_handoffPKfPfi)
        /*011c*/ 	.word	0x00000000


	//----- nvinfo : EIATTR_MIN_STACK_SIZE
	.align		4
.L_47:
        /*0120*/ 	.byte	0x04, 0x12
        /*0122*/ 	.short	(.L_49 - .L_48)
	.align		4
.L_48:
        /*0124*/ 	.word	index@(_Z20unfused_warp_handoffPKfPfi)
        /*0128*/ 	.word	0x00000000


	//----- nvinfo : EIATTR_MIN_STACK_SIZE
	.align		4
.L_49:
        /*012c*/ 	.byte	0x04, 0x12
        /*012e*/ 	.short	(.L_51 - .L_50)
	.align		4
.L_50:
        /*0130*/ 	.word	index@(_Z14fused_pipelinePKfPfi)
        /*0134*/ 	.word	0x00000000


	//----- nvinfo : EIATTR_MIN_STACK_SIZE
	.align		4
.L_51:
        /*0138*/ 	.byte	0x04, 0x12
        /*013a*/ 	.short	(.L_53 - .L_52)
	.align		4
.L_52:
        /*013c*/ 	.word	index@(_Z23unfused_pipeline_stage2PKfPfi)
        /*0140*/ 	.word	0x00000000


	//----- nvinfo : EIATTR_MIN_STACK_SIZE
	.align		4
.L_53:
        /*0144*/ 	.byte	0x04, 0x12
        /*0146*/ 	.short	(.L_55 - .L_54)
	.align		4
.L_54:
        /*0148*/ 	.word	index@(_Z16unfused_pipelinePKfPfS1_i)
        /*014c*/ 	.word	0x00000000
.L_55:


//--------------------- .nv.compat                --------------------------
	.section	.nv.compat,"",@"SHT_CUDA_COMPAT_INFO"
	.align	4
        /*0000*/ 	.byte	0x02, 0x09, 0x00, 0x00, 0x02, 0x02, 0x01, 0x00, 0x02, 0x05, 0x05, 0x00, 0x03, 0x07, 0x01, 0x01
        /*0010*/ 	.byte	0x02, 0x03, 0x00, 0x00, 0x02, 0x06, 0x01, 0x00, 0x04, 0x0b, 0x08, 0x00, 0x01, 0x00, 0x00, 0x00
        /*0020*/ 	.byte	0x00, 0x00, 0x00, 0x00


//--------------------- .nv.info._Z21optimized_three_stagePKfPfi --------------------------
	.section	.nv.info._Z21optimized_three_stagePKfPfi,"",@"SHT_CUDA_INFO"
	.sectionflags	@""
	.align	4


	//----- nvinfo : EIATTR_CUDA_API_VERSION
	.align		4
        /*0000*/ 	.byte	0x04, 0x37
        /*0002*/ 	.short	(.L_57 - .L_56)
.L_56:
        /*0004*/ 	.word	0x00000082


	//----- nvinfo : EIATTR_KPARAM_INFO
	.align		4
.L_57:
        /*0008*/ 	.byte	0x04, 0x17
        /*000a*/ 	.short	(.L_59 - .L_58)
.L_58:
        /*000c*/ 	.word	0x00000000
        /*0010*/ 	.short	0x0002
        /*0012*/ 	.short	0x0010
        /*0014*/ 	.byte	0x00, 0xf0, 0x11, 0x00


	//----- nvinfo : EIATTR_KPARAM_INFO
	.align		4
.L_59:
        /*0018*/ 	.byte	0x04, 0x17
        /*001a*/ 	.short	(.L_61 - .L_60)
.L_60:
        /*001c*/ 	.word	0x00000000
        /*0020*/ 	.short	0x0001
        /*0022*/ 	.short	0x0008
        /*0024*/ 	.byte	0x00, 0xf5, 0x21, 0x00


	//----- nvinfo : EIATTR_KPARAM_INFO
	.align		4
.L_61:
        /*0028*/ 	.byte	0x04, 0x17
        /*002a*/ 	.short	(.L_63 - .L_62)
.L_62:
        /*002c*/ 	.word	0x00000000
        /*0030*/ 	.short	0x0000
        /*0032*/ 	.short	0x0000
        /*0034*/ 	.byte	0x00, 0xf5, 0x21, 0x00


	//----- nvinfo : EIATTR_SPARSE_MMA_MASK
	.align		4
.L_63:
        /*0038*/ 	.byte	0x03, 0x50
        /*003a*/ 	.short	0x0000


	//----- nvinfo : EIATTR_MAXREG_COUNT
	.align		4
        /*003c*/ 	.byte	0x03, 0x1b
        /*003e*/ 	.short	0x00ff


	//----- nvinfo : EIATTR_NUM_BARRIERS
	.align		4
        /*0040*/ 	.byte	0x02, 0x4c
        /*0042*/ 	.byte	0x01
	.zero		1


	//----- nvinfo : EIATTR_MERCURY_ISA_VERSION
	.align		4
        /*0044*/ 	.byte	0x03, 0x5f
        /*0046*/ 	.short	0x0101


	//----- nvinfo : EIATTR_COOP_GROUP_MASK_REGIDS
	.align		4
        /*0048*/ 	.byte	0x04, 0x29
        /*004a*/ 	.short	(.L_65 - .L_64)


	//   ....[0]....
.L_64:
        /*004c*/ 	.word	0xffffffff


	//   ....[1]....
        /*0050*/ 	.word	0xffffffff


	//----- nvinfo : EIATTR_COOP_GROUP_INSTR_OFFSETS
	.align		4
.L_65:
        /*0054*/ 	.byte	0x04, 0x28
        /*0056*/ 	.short	(.L_67 - .L_66)


	//   ....[0]....
.L_66:
        /*0058*/ 	.word	0x00000180


	//   ....[1]....
        /*005c*/ 	.word	0x00000190


	//----- nvinfo : EIATTR_VRC_CTA_INIT_COUNT
	.align		4
.L_67:
        /*0060*/ 	.byte	0x02, 0x4a
	.zero		1
	.zero		1


	//----- nvinfo : EIATTR_EXIT_INSTR_OFFSETS
	.align		4
        /*0064*/ 	.byte	0x04, 0x1c
        /*0066*/ 	.short	(.L_69 - .L_68)


	//   ....[0]....
.L_68:
        /*0068*/ 	.word	0x000001f0


	//   ....[1]....
        /*006c*/ 	.word	0x00000420


	//----- nvinfo : EIATTR_CRS_STACK_SIZE
	.align		4
.L_69:
        /*0070*/ 	.byte	0x04, 0x1e
        /*0072*/ 	.short	(.L_71 - .L_70)
.L_70:
        /*0074*/ 	.word	0x00000000


	//----- nvinfo : EIATTR_CBANK_PARAM_SIZE
	.align		4
.L_71:
        /*0078*/ 	.byte	0x03, 0x19
        /*007a*/ 	.short	0x0014


	//----- nvinfo : EIATTR_PARAM_CBANK
	.align		4
        /*007c*/ 	.byte	0x04, 0x0a
        /*007e*/ 	.short	(.L_73 - .L_72)
	.align		4
.L_72:
        /*0080*/ 	.word	index@(.nv.constant0._Z21optimized_three_stagePKfPfi)
        /*0084*/ 	.short	0x0380
        /*0086*/ 	.short	0x0014


	//----- nvinfo : EIATTR_SW_WAR
	.align		4
.L_73:
        /*0088*/ 	.byte	0x04, 0x36
        /*008a*/ 	.short	(.L_75 - .L_74)
.L_74:
        /*008c*/ 	.word	0x00000008
.L_75:


//--------------------- .nv.info._Z20three_stage_pipelinePKfPfi --------------------------
	.section	.nv.info._Z20three_stage_pipelinePKfPfi,"",@"SHT_CUDA_INFO"
	.sectionflags	@""
	.align	4


	//----- nvinfo : EIATTR_CUDA_API_VERSION
	.align		4
        /*0000*/ 	.byte	0x04, 0x37
        /*0002*/ 	.short	(.L_77 - .L_76)
.L_76:
        /*0004*/ 	.word	0x00000082


	//----- nvinfo : EIATTR_KPARAM_INFO
	.align		4
.L_77:
        /*0008*/ 	.byte	0x04, 0x17
        /*000a*/ 	.short	(.L_79 - .L_78)
.L_78:
        /*000c*/ 	.word	0x00000000
        /*0010*/ 	.short	0x0002
        /*0012*/ 	.short	0x0010
        /*0014*/ 	.byte	0x00, 0xf0, 0x11, 0x00


	//----- nvinfo : EIATTR_KPARAM_INFO
	.align		4
.L_79:
        /*0018*/ 	.byte	0x04, 0x17
        /*001a*/ 	.short	(.L_81 - .L_80)
.L_80:
        /*001c*/ 	.word	0x00000000
        /*0020*/ 	.short	0x0001
        /*0022*/ 	.short	0x0008
        /*0024*/ 	.byte	0x00, 0xf5, 0x21, 0x00


	//----- nvinfo : EIATTR_KPARAM_INFO
	.align		4
.L_81:
        /*0028*/ 	.byte	0x04, 0x17
        /*002a*/ 	.short	(.L_83 - .L_82)
.L_82:
        /*002c*/ 	.word	0x00000000
        /*0030*/ 	.short	0x0000
        /*0032*/ 	.short	0x0000
        /*0034*/ 	.byte	0x00, 0xf5, 0x21, 0x00


	//----- nvinfo : EIATTR_SPARSE_MMA_MASK
	.align		4
.L_83:
        /*0038*/ 	.byte	0x03, 0x50
        /*003a*/ 	.short	0x0000


	//----- nvinfo : EIATTR_MAXREG_COUNT
	.align		4
        /*003c*/ 	.byte	0x03, 0x1b
        /*003e*/ 	.short	0x00ff


	//----- nvinfo : EIATTR_NUM_BARRIERS
	.align		4
        /*0040*/ 	.byte	0x02, 0x4c
        /*0042*/ 	.byte	0x01
	.zero		1


	//----- nvinfo : EIATTR_MERCURY_ISA_VERSION
	.align		4
        /*0044*/ 	.byte	0x03, 0x5f
        /*0046*/ 	.short	0x0101


	//----- nvinfo : EIATTR_VRC_CTA_INIT_COUNT
	.align		4
        /*0048*/ 	.byte	0x02, 0x4a
	.zero		1
	.zero		1


	//----- nvinfo : EIATTR_EXIT_INSTR_OFFSETS
	.align		4
        /*004c*/ 	.byte	0x04, 0x1c
        /*004e*/ 	.short	(.L_85 - .L_84)


	//   ....[0]....
.L_84:
        /*0050*/ 	.word	0x00000320


	//   ....[1]....
        /*0054*/ 	.word	0x00000450


	//----- nvinfo : EIATTR_CRS_STACK_SIZE
	.align		4
.L_85:
        /*0058*/ 	.byte	0x04, 0x1e
        /*005a*/ 	.short	(.L_87 - .L_86)
.L_86:
        /*005c*/ 	.word	0x00000000


	//----- nvinfo : EIATTR_CBANK_PARAM_SIZE
	.align		4
.L_87:
        /*0060*/ 	.byte	0x03, 0x19
        /*0062*/ 	.short	0x0014


	//----- nvinfo : EIATTR_PARAM_CBANK
	.align		4
        /*0064*/ 	.byte	0x04, 0x0a
        /*0066*/ 	.short	(.L_89 - .L_88)
	.align		4
.L_88:
        /*0068*/ 	.word	index@(.nv.constant0._Z20three_stage_pipelinePKfPfi)
        /*006c*/ 	.short	0x0380
        /*006e*/ 	.short	0x0014


	//----- nvinfo : EIATTR_SW_WAR
	.align		4
.L_89:
        /*0070*/ 	.byte	0x04, 0x36
        /*0072*/ 	.short	(.L_91 - .L_90)
.L_90:
        /*0074*/ 	.word	0x00000008
.L_91:


//--------------------- .nv.info._Z18fused_warp_handoffPKfPfi --------------------------
	.section	.nv.info._Z18fused_warp_handoffPKfPfi,"",@"SHT_CUDA_INFO"
	.sectionflags	@""
	.align	4


	//----- nvinfo : EIATTR_CUDA_API_VERSION
	.align		4
        /*0000*/ 	.byte	0x04, 0x37
        /*0002*/ 	.short	(.L_93 - .L_92)
.L_92:
        /*0004*/ 	.word	0x00000082


	//----- nvinfo : EIATTR_KPARAM_INFO
	.align		4
.L_93:
        /*0008*/ 	.byte	0x04, 0x17
        /*000a*/ 	.short	(.L_95 - .L_94)
.L_94:
        /*000c*/ 	.word	0x00000000
        /*0010*/ 	.short	0x0002
        /*0012*/ 	.short	0x0010
        /*0014*/ 	.byte	0x00, 0xf0, 0x11, 0x00


	//----- nvinfo : EIATTR_KPARAM_INFO
	.align		4
.L_95:
        /*0018*/ 	.byte	0x04, 0x17
        /*001a*/ 	.short	(.L_97 - .L_96)
.L_96:
        /*001c*/ 	.word	0x00000000
        /*0020*/ 	.short	0x0001
        /*0022*/ 	.short	0x0008
        /*0024*/ 	.byte	0x00, 0xf5, 0x21, 0x00


	//----- nvinfo : EIATTR_KPARAM_INFO
	.align		4
.L_97:
        /*0028*/ 	.byte	0x04, 0x17
        /*002a*/ 	.short	(.L_99 - .L_98)
.L_98:
        /*002c*/ 	.word	0x00000000
        /*0030*/ 	.short	0x0000
        /*0032*/ 	.short	0x0000
        /*0034*/ 	.byte	0x00, 0xf5, 0x21, 0x00


	//----- nvinfo : EIATTR_SPARSE_MMA_MASK
	.align		4
.L_99:
        /*0038*/ 	.byte	0x03, 0x50
        /*003a*/ 	.short	0x0000


	//----- nvinfo : EIATTR_MAXREG_COUNT
	.align		4
        /*003c*/ 	.byte	0x03, 0x1b
        /*003e*/ 	.short	0x00ff


	//----- nvinfo : EIATTR_MERCURY_ISA_VERSION
	.align		4
        /*0040*/ 	.byte	0x03, 0x5f
        /*0042*/ 	.short	0x0101


	//----- nvinfo : EIATTR_COOP_GROUP_MASK_REGIDS
	.align		4
        /*0044*/ 	.byte	0x04, 0x29
        /*0046*/ 	.short	(.L_101 - .L_100)


	//   ....[0]....
.L_100:
        /*0048*/ 	.word	0xffffffff


	//----- nvinfo : EIATTR_COOP_GROUP_INSTR_OFFSETS
	.align		4
.L_101:
        /*004c*/ 	.byte	0x04, 0x28
        /*004e*/ 	.short	(.L_103 - .L_102)


	//   ....[0]....
.L_102:
        /*0050*/ 	.word	0x00000110


	//----- nvinfo : EIATTR_VRC_CTA_INIT_COUNT
	.align		4
.L_103:
        /*0054*/ 	.byte	0x02, 0x4a
	.zero		1
	.zero		1


	//----- nvinfo : EIATTR_EXIT_INSTR_OFFSETS
	.align		4
        /*0058*/ 	.byte	0x04, 0x1c
        /*005a*/ 	.short	(.L_105 - .L_104)


	//   ....[0]....
.L_104:
        /*005c*/ 	.word	0x00000130


	//   ....[1]....
        /*0060*/ 	.word	0x00000180


	//----- nvinfo : EIATTR_CRS_STACK_SIZE
	.align		4
.L_105:
        /*0064*/ 	.byte	0x04, 0x1e
        /*0066*/ 	.short	(.L_107 - .L_106)
.L_106:
        /*0068*/ 	.word	0x00000000


	//----- nvinfo : EIATTR_CBANK_PARAM_SIZE
	.align		4
.L_107:
        /*006c*/ 	.byte	0x03, 0x19
        /*006e*/ 	.short	0x0014


	//----- nvinfo : EIATTR_PARAM_CBANK
	.align		4
        /*0070*/ 	.byte	0x04, 0x0a
        /*0072*/ 	.short	(.L_109 - .L_108)
	.align		4
.L_108:
        /*0074*/ 	.word	index@(.nv.constant0._Z18fused_warp_handoffPKfPfi)
        /*0078*/ 	.short	0x0380
        /*007a*/ 	.short	0x0014


	//----- nvinfo : EIATTR_SW_WAR
	.align		4
.L_109:
        /*007c*/ 	.byte	0x04, 0x36
        /*007e*/ 	.short	(.L_111 - .L_110)
.L_110:
        /*0080*/ 	.word	0x00000008
.L_111:


//--------------------- .nv.info._Z20unfused_warp_handoffPKfPfi --------------------------
	.section	.nv.info._Z20unfused_warp_handoffPKfPfi,"",@"SHT_CUDA_INFO"
	.sectionflags	@""
	.align	4


	//----- nvinfo : EIATTR_CUDA_API_VERSION
	.align		4
        /*0000*/ 	.byte	0x04, 0x37
        /*0002*/ 	.short	(.L_113 - .L_112)
.L_112:
        /*0004*/ 	.word	0x00000082


	//----- nvinfo : EIATTR_KPARAM_INFO
	.align		4
.L_113:
        /*0008*/ 	.byte	0x04, 0x17
        /*000a*/ 	.short	(.L_115 - .L_114)
.L_114:
        /*000c*/ 	.word	0x00000000
        /*0010*/ 	.short	0x0002
        /*0012*/ 	.short	0x0010
        /*0014*/ 	.byte	0x00, 0xf0, 0x11, 0x00


	//----- nvinfo : EIATTR_KPARAM_INFO
	.align		4
.L_115:
        /*0018*/ 	.byte	0x04, 0x17
        /*001a*/ 	.short	(.L_117 - .L_116)
.L_116:
        /*001c*/ 	.word	0x00000000
        /*0020*/ 	.short	0x0001
        /*0022*/ 	.short	0x0008
        /*0024*/ 	.byte	0x00, 0xf5, 0x21, 0x00


	//----- nvinfo : EIATTR_KPARAM_INFO
	.align		4
.L_117:
        /*0028*/ 	.byte	0x04, 0x17
        /*002a*/ 	.short	(.L_119 - .L_118)
.L_118:
        /*002c*/ 	.word	0x00000000
        /*0030*/ 	.short	0x0000
        /*0032*/ 	.short	0x0000
        /*0034*/ 	.byte	0x00, 0xf5, 0x21, 0x00


	//----- nvinfo : EIATTR_SPARSE_MMA_MASK
	.align		4
.L_119:
        /*0038*/ 	.byte	0x03, 0x50
        /*003a*/ 	.short	0x0000


	//----- nvinfo : EIATTR_MAXREG_COUNT
	.align		4
        /*003c*/ 	.byte	0x03, 0x1b
        /*003e*/ 	.short	0x00ff


	//----- nvinfo : EIATTR_NUM_BARRIERS
	.align		4
        /*0040*/ 	.byte	0x02, 0x4c
        /*0042*/ 	.byte	0x01
	.zero		1


	//----- nvinfo : EIATTR_MERCURY_ISA_VERSION
	.align		4
        /*0044*/ 	.byte	0x03, 0x5f
        /*0046*/ 	.short	0x0101


	//----- nvinfo : EIATTR_VRC_CTA_INIT_COUNT
	.align		4
        /*0048*/ 	.byte	0x02, 0x4a
	.zero		1
	.zero		1


	//----- nvinfo : EIATTR_EXIT_INSTR_OFFSETS
	.align		4
        /*004c*/ 	.byte	0x04, 0x1c
        /*004e*/ 	.short	(.L_121 - .L_120)


	//   ....[0]....
.L_120:
        /*0050*/ 	.word	0x00000180


	//   ....[1]....
        /*0054*/ 	.word	0x00000200


	//----- nvinfo : EIATTR_CRS_STACK_SIZE
	.align		4
.L_121:
        /*0058*/ 	.byte	0x04, 0x1e
        /*005a*/ 	.short	(.L_123 - .L_122)
.L_122:
        /*005c*/ 	.word	0x00000000


	//----- nvinfo : EIATTR_CBANK_PARAM_SIZE
	.align		4
.L_123:
        /*0060*/ 	.byte	0x03, 0x19
        /*0062*/ 	.short	0x0014


	//----- nvinfo : EIATTR_PARAM_CBANK
	.align		4
        /*0064*/ 	.byte	0x04, 0x0a
        /*0066*/ 	.short	(.L_125 - .L_124)
	.align		4
.L_124:
        /*0068*/ 	.word	index@(.nv.constant0._Z20unfused_warp_handoffPKfPfi)
        /*006c*/ 	.short	0x0380
        /*006e*/ 	.short	0x0014


	//----- nvinfo : EIATTR_SW_WAR
	.align		4
.L_125:
        /*0070*/ 	.byte	0x04, 0x36
        /*0072*/ 	.short	(.L_127 - .L_126)
.L_126:
        /*0074*/ 	.word	0x00000008
.L_127:


//--------------------- .nv.info._Z14fused_pipelinePKfPfi --------------------------
	.section	.nv.info._Z14fused_pipelinePKfPfi,"",@"SHT_CUDA_INFO"
	.sectionflags	@""
	.align	4


	//----- nvinfo : EIATTR_CUDA_API_VERSION
	.align		4
        /*0000*/ 	.byte	0x04, 0x37
        /*0002*/ 	.short	(.L_129 - .L_128)
.L_128:
        /*0004*/ 	.word	0x00000082


	//----- nvinfo : EIATTR_KPARAM_INFO
	.align		4
.L_129:
        /*0008*/ 	.byte	0x04, 0x17
        /*000a*/ 	.short	(.L_131 - .L_130)
.L_130:
        /*000c*/ 	.word	0x00000000
        /*0010*/ 	.short	0x0002
        /*0012*/ 	.short	0x0010
        /*0014*/ 	.byte	0x00, 0xf0, 0x11, 0x00


	//----- nvinfo : EIATTR_KPARAM_INFO
	.align		4
.L_131:
        /*0018*/ 	.byte	0x04, 0x17
        /*001a*/ 	.short	(.L_133 - .L_132)
.L_132:
        /*001c*/ 	.word	0x00000000
        /*0020*/ 	.short	0x0001
        /*0022*/ 	.short	0x0008
        /*0024*/ 	.byte	0x00, 0xf5, 0x21, 0x00


	//----- nvinfo : EIATTR_KPARAM_INFO
	.align		4
.L_133:
        /*0028*/ 	.byte	0x04, 0x17
        /*002a*/ 	.short	(.L_135 - .L_134)
.L_134:
        /*002c*/ 	.word	0x00000000
        /*0030*/ 	.short	0x0000
        /*0032*/ 	.short	0x0000
        /*0034*/ 	.byte	0x00, 0xf5, 0x21, 0x00


	//----- nvinfo : EIATTR_SPARSE_MMA_MASK
	.align		4
.L_135:
        /*0038*/ 	.byte	0x03, 0x50
        /*003a*/ 	.short	0x0000


	//----- nvinfo : EIATTR_MAXREG_COUNT
	.align		4
        /*003c*/ 	.byte	0x03, 0x1b
        /*003e*/ 	.short	0x00ff


	//----- nvinfo : EIATTR_MERCURY_ISA_VERSION
	.align		4
        /*0040*/ 	.byte	0x03, 0x5f
        /*0042*/ 	.short	0x0101


	//----- nvinfo : EIATTR_VRC_CTA_INIT_COUNT
	.align		4
        /*0044*/ 	.byte	0x02, 0x4a
	.zero		1
	.zero		1


	//----- nvinfo : EIATTR_EXIT_INSTR_OFFSETS
	.align		4
        /*0048*/ 	.byte	0x04, 0x1c
        /*004a*/ 	.short	(.L_137 - .L_136)


	//   ....[0]....
.L_136:
        /*004c*/ 	.word	0x00000070


	//   ....[1]....
        /*0050*/ 	.word	0x000001d0


	//----- nvinfo : EIATTR_CRS_STACK_SIZE
	.align		4
.L_137:
        /*0054*/ 	.byte	0x04, 0x1e
        /*0056*/ 	.short	(.L_139 - .L_138)
.L_138:
        /*0058*/ 	.word	0x00000000


	//----- nvinfo : EIATTR_CBANK_PARAM_SIZE
	.align		4
.L_139:
        /*005c*/ 	.byte	0x03, 0x19
        /*005e*/ 	.short	0x0014


	//----- nvinfo : EIATTR_PARAM_CBANK
	.align		4
        /*0060*/ 	.byte	0x04, 0x0a
        /*0062*/ 	.short	(.L_141 - .L_140)
	.align		4
.L_140:
        /*0064*/ 	.word	index@(.nv.constant0._Z14fused_pipelinePKfPfi)
        /*0068*/ 	.short	0x0380
        /*006a*/ 	.short	0x0014


	//----- nvinfo : EIATTR_SW_WAR
	.align		4
.L_141:
        /*006c*/ 	.byte	0x04, 0x36
        /*006e*/ 	.short	(.L_143 - .L_142)
.L_142:
        /*0070*/ 	.word	0x00000008
.L_143:


//--------------------- .nv.info._Z23unfused_pipeline_stage2PKfPfi --------------------------
	.section	.nv.info._Z23unfused_pipeline_stage2PKfPfi,"",@"SHT_CUDA_INFO"
	.sectionflags	@""
	.align	4


	//----- nvinfo : EIATTR_CUDA_API_VERSION
	.align		4
        /*0000*/ 	.byte	0x04, 0x37
        /*0002*/ 	.short	(.L_145 - .L_144)
.L_144:
        /*0004*/ 	.word	0x00000082


	//----- nvinfo : EIATTR_KPARAM_INFO
	.align		4
.L_145:
        /*0008*/ 	.byte	0x04, 0x17
        /*000a*/ 	.short	(.L_147 - .L_146)
.L_146:
        /*000c*/ 	.word	0x00000000
        /*0010*/ 	.short	0x0002
        /*0012*/ 	.short	0x0010
        /*0014*/ 	.byte	0x00, 0xf0, 0x11, 0x00


	//----- nvinfo : EIATTR_KPARAM_INFO
	.align		4
.L_147:
        /*0018*/ 	.byte	0x04, 0x17
        /*001a*/ 	.short	(.L_149 - .L_148)
.L_148:
        /*001c*/ 	.word	0x00000000
        /*0020*/ 	.short	0x0001
        /*0022*/ 	.short	0x0008
        /*0024*/ 	.byte	0x00, 0xf5, 0x21, 0x00


	//----- nvinfo : EIATTR_KPARAM_INFO
	.align		4
.L_149:
        /*0028*/ 	.byte	0x04, 0x17
        /*002a*/ 	.short	(.L_151 - .L_150)
.L_150:
        /*002c*/ 	.word	0x00000000
        /*0030*/ 	.short	0x0000
        /*0032*/ 	.short	0x0000
        /*0034*/ 	.byte	0x00, 0xf5, 0x21, 0x00


	//----- nvinfo : EIATTR_SPARSE_MMA_MASK
	.align		4
.L_151:
        /*0038*/ 	.byte	0x03, 0x50
        /*003a*/ 	.short	0x0000


	//----- nvinfo : EIATTR_MAXREG_COUNT
	.align		4
        /*003c*/ 	.byte	0x03, 0x1b
        /*003e*/ 	.short	0x00ff


	//----- nvinfo : EIATTR_MERCURY_ISA_VERSION
	.align		4
        /*0040*/ 	.byte	0x03, 0x5f
        /*0042*/ 	.short	0x0101


	//----- nvinfo : EIATTR_VRC_CTA_INIT_COUNT
	.align		4
        /*0044*/ 	.byte	0x02, 0x4a
	.zero		1
	.zero		1


	//----- nvinfo : EIATTR_EXIT_INSTR_OFFSETS
	.align		4
        /*0048*/ 	.byte	0x04, 0x1c
        /*004a*/ 	.short	(.L_153 - .L_152)


	//   ....[0]....
.L_152:
        /*004c*/ 	.word	0x00000070


	//   ....[1]....
        /*0050*/ 	.word	0x000001c0


	//----- nvinfo : EIATTR_CRS_STACK_SIZE
	.align		4
.L_153:
        /*0054*/ 	.byte	0x04, 0x1e
        /*0056*/ 	.short	(.L_155 - .L_154)
.L_154:
        /*0058*/ 	.word	0x00000000


	//----- nvinfo : EIATTR_CBANK_PARAM_SIZE
	.align		4
.L_155:
        /*005c*/ 	.byte	0x03, 0x19
        /*005e*/ 	.short	0x0014


	//----- nvinfo : EIATTR_PARAM_CBANK
	.align		4
        /*0060*/ 	.byte	0x04, 0x0a
        /*0062*/ 	.short	(.L_157 - .L_156)
	.align		4
.L_156:
        /*0064*/ 	.word	index@(.nv.constant0._Z23unfused_pipeline_stage2PKfPfi)
        /*0068*/ 	.short	0x0380
        /*006a*/ 	.short	0x0014


	//----- nvinfo : EIATTR_SW_WAR
	.align		4
.L_157:
        /*006c*/ 	.byte	0x04, 0x36
        /*006e*/ 	.short	(.L_159 - .L_158)
.L_158:
        /*0070*/ 	.word	0x00000008
.L_159:


//--------------------- .nv.info._Z16unfused_pipelinePKfPfS1_i --------------------------
	.section	.nv.info._Z16unfused_pipelinePKfPfS1_i,"",@"SHT_CUDA_INFO"
	.sectionflags	@""
	.align	4


	//----- nvinfo : EIATTR_CUDA_API_VERSION
	.align		4
        /*0000*/ 	.byte	0x04, 0x37
        /*0002*/ 	.short	(.L_161 - .L_160)
.L_160:
        /*0004*/ 	.word	0x00000082


	//----- nvinfo : EIATTR_KPARAM_INFO
	.align		4
.L_161:
        /*0008*/ 	.byte	0x04, 0x17
        /*000a*/ 	.short	(.L_163 - .L_162)
.L_162:
        /*000c*/ 	.word	0x00000000
        /*0010*/ 	.short	0x0003
        /*0012*/ 	.short	0x0018
        /*0014*/ 	.byte	0x00, 0xf0, 0x11, 0x00


	//----- nvinfo : EIATTR_KPARAM_INFO
	.align		4
.L_163:
        /*0018*/ 	.byte	0x04, 0x17
        /*001a*/ 	.short	(.L_165 - .L_164)
.L_164:
        /*001c*/ 	.word	0x00000000
        /*0020*/ 	.short	0x0002
        /*0022*/ 	.short	0x0010
        /*0024*/ 	.byte	0x00, 0xf5, 0x21, 0x00


	//----- nvinfo : EIATTR_KPARAM_INFO
	.align		4
.L_165:
        /*0028*/ 	.byte	0x04, 0x17
        /*002a*/ 	.short	(.L_167 - .L_166)
.L_166:
        /*002c*/ 	.word	0x00000000
        /*0030*/ 	.short	0x0001
        /*0032*/ 	.short	0x0008
        /*0034*/ 	.byte	0x00, 0xf5, 0x21, 0x00


	//----- nvinfo : EIATTR_KPARAM_INFO
	.align		4
.L_167:
        /*0038*/ 	.byte	0x04, 0x17
        /*003a*/ 	.short	(.L_169 - .L_168)
.L_168:
        /*003c*/ 	.word	0x00000000
        /*0040*/ 	.short	0x0000
        /*0042*/ 	.short	0x0000
        /*0044*/ 	.byte	0x00, 0xf5, 0x21, 0x00


	//----- nvinfo : EIATTR_SPARSE_MMA_MASK
	.align		4
.L_169:
        /*0048*/ 	.byte	0x03, 0x50
        /*004a*/ 	.short	0x0000


	//----- nvinfo : EIATTR_MAXREG_COUNT
	.align		4
        /*004c*/ 	.byte	0x03, 0x1b
        /*004e*/ 	.short	0x00ff


	//----- nvinfo : EIATTR_MERCURY_ISA_VERSION
	.align		4
        /*0050*/ 	.byte	0x03, 0x5f
        /*0052*/ 	.short	0x0101


	//----- nvinfo : EIATTR_VRC_CTA_INIT_COUNT
	.align		4
        /*0054*/ 	.byte	0x02, 0x4a
	.zero		1
	.zero		1


	//----- nvinfo : EIATTR_EXIT_INSTR_OFFSETS
	.align		4
        /*0058*/ 	.byte	0x04, 0x1c
        /*005a*/ 	.short	(.L_171 - .L_170)


	//   ....[0]....
.L_170:
        /*005c*/ 	.word	0x00000070


	//   ....[1]....
        /*0060*/ 	.word	0x00000100


	//----- nvinfo : EIATTR_CBANK_PARAM_SIZE
	.align		4
.L_171:
        /*0064*/ 	.byte	0x03, 0x19
        /*0066*/ 	.short	0x001c


	//----- nvinfo : EIATTR_PARAM_CBANK
	.align		4
        /*0068*/ 	.byte	0x04, 0x0a
        /*006a*/ 	.short	(.L_173 - .L_172)
	.align		4
.L_172:
        /*006c*/ 	.word	index@(.nv.constant0._Z16unfused_pipelinePKfPfS1_i)
        /*0070*/ 	.short	0x0380
        /*0072*/ 	.short	0x001c


	//----- nvinfo : EIATTR_SW_WAR
	.align		4
.L_173:
        /*0074*/ 	.byte	0x04, 0x36
        /*0076*/ 	.short	(.L_175 - .L_174)
.L_174:
        /*0078*/ 	.word	0x00000008
.L_175:


//--------------------- .nv.callgraph             --------------------------
	.section	.nv.callgraph,"",@"SHT_CUDA_CALLGRAPH"
	.align	4
	.sectionentsize	8
	.align		4
        /*0000*/ 	.word	0x00000000
	.align		4
        /*0004*/ 	.word	0xffffffff
	.align		4
        /*0008*/ 	.word	0x00000000
	.align		4
        /*000c*/ 	.word	0xfffffffe
	.align		4
        /*0010*/ 	.word	0x00000000
	.align		4
        /*0014*/ 	.word	0xfffffffd
	.align		4
        /*0018*/ 	.word	0x00000000
	.align		4
        /*001c*/ 	.word	0xfffffffc


//--------------------- .text._Z21optimized_three_stagePKfPfi --------------------------
	.section	.text._Z21optimized_three_stagePKfPfi,"ax",@progbits
	.align	128
        .global         _Z21optimized_three_stagePKfPfi
        .type           _Z21optimized_three_stagePKfPfi,@function
        .size           _Z21optimized_three_stagePKfPfi,(.L_x_54 - _Z21optimized_three_stagePKfPfi)
        .other          _Z21optimized_three_stagePKfPfi,@"STO_CUDA_ENTRY STV_DEFAULT"
_Z21optimized_three_stagePKfPfi:
.text._Z21optimized_three_stagePKfPfi:
[----:B------:R-:W-:Y:S01]  /*0000*/  LDC R1, c[0x0][0x37c] ;  /* 0x0000df00ff017b82 */ /* 0x000fe20000000800 */
[----:B------:R-:W0:Y:S07]  /*0010*/  S2R R8, SR_TID.X ;  /* 0x0000000000087919 */ /* 0x000e2e0000002100 */
[----:B------:R-:W0:Y:S01]  /*0020*/  S2UR UR4, SR_CTAID.X ;  /* 0x00000000000479c3 */ /* 0x000e220000002500 */
[----:B------:R-:W1:Y:S01]  /*0030*/  LDCU UR5, c[0x0][0x390] ;  /* 0x00007200ff0577ac */ /* 0x000e620008000800 */
[----:B------:R-:W2:Y:S06]  /*0040*/  LDCU.64 UR6, c[0x0][0x358] ;  /* 0x00006b00ff0677ac */ /* 0x000eac0008000a00 */
[----:B------:R-:W0:Y:S02]  /*0050*/  LDC R7, c[0x0][0x360] ;  /* 0x0000d800ff077b82 */ /* 0x000e240000000800 */
[----:B0-----:R-:W-:-:S05]  /*0060*/  IMAD R2, R7, UR4, R8 ;  /* 0x0000000407027c24 */ /* 0x001fca000f8e0208 */
[----:B-1----:R-:W-:-:S13]  /*0070*/  ISETP.GE.AND P0, PT, R2, UR5, PT ;  /* 0x0000000502007c0c */ /* 0x002fda000bf06270 */
[----:B------:R-:W0:Y:S02]  /*0080*/  @!P0 LDC.64 R4, c[0x0][0x380] ;  /* 0x0000e000ff048b82 */ /* 0x000e240000000a00 */
[----:B0-----:R-:W-:-:S06]  /*0090*/  @!P0 IMAD.WIDE R4, R2, 0x4, R4 ;  /* 0x0000000402048825 */ /* 0x001fcc00078e0204 */
[----:B--2---:R-:W2:Y:S01]  /*00a0*/  @!P0 LDG.E R4, desc[UR6][R4.64] ;  /* 0x0000000604048981 */ /* 0x004ea2000c1e1900 */
[----:B------:R-:W0:Y:S01]  /*00b0*/  S2UR UR5, SR_CgaCtaId ;  /* 0x00000000000579c3 */ /* 0x000e220000008800 */
[----:B------:R-:W-:Y:S01]  /*00c0*/  UMOV UR4, 0x400 ;  /* 0x0000040000047882 */ /* 0x000fe20000000000 */
[----:B------:R-:W-:Y:S01]  /*00d0*/  IMAD.MOV.U32 R0, RZ, RZ, RZ ;  /* 0x000000ffff007224 */ /* 0x000fe200078e00ff */
[----:B------:R-:W-:Y:S01]  /*00e0*/  ISETP.NE.AND P1, PT, R8, RZ, PT ;  /* 0x000000ff0800720c */ /* 0x000fe20003f25270 */
[----:B------:R-:W-:Y:S02]  /*00f0*/  IMAD.MOV.U32 R6, RZ, RZ, RZ ;  /* 0x000000ffff067224 */ /* 0x000fe400078e00ff */
[----:B------:R-:W-:-:S05]  /*0100*/  VIADD R7, R7, 0xffffffff ;  /* 0xffffffff07077836 */ /* 0x000fca0000000000 */
[----:B------:R-:W-:Y:S01]  /*0110*/  ISETP.GE.U32.AND P2, PT, R8, R7, PT ;  /* 0x000000070800720c */ /* 0x000fe20003f46070 */
[----:B0-----:R-:W-:-:S06]  /*0120*/  ULEA UR4, UR5, UR4, 0x18 ;  /* 0x0000000405047291 */ /* 0x001fcc000f8ec0ff */
[----:B------:R-:W-:Y:S01]  /*0130*/  LEA R3, R8, UR4, 0x2 ;  /* 0x0000000408037c11 */ /* 0x000fe2000f8e10ff */
[----:B--2---:R-:W-:Y:S01]  /*0140*/  @!P0 FADD R0, R4, R4 ;  /* 0x0000000404008221 */ /* 0x004fe20000000000 */
[----:B------:R-:W-:-:S04]  /*0150*/  IMAD.MOV.U32 R4, RZ, RZ, RZ ;  /* 0x000000ffff047224 */ /* 0x000fc800078e00ff */
[----:B------:R-:W-:Y:S01]  /*0160*/  STS [R3], R0 ;  /* 0x0000000003007388 */ /* 0x000fe20000000800 */
[----:B------:R-:W-:Y:S06]  /*0170*/  BAR.SYNC.DEFER_BLOCKING 0x0 ;  /* 0x0000000000007b1d */ /* 0x000fec0000010000 */
[----:B------:R-:W-:Y:S04]  /*0180*/  SHFL.UP PT, R7, R0, 0x1, RZ ;  /* 0x0420000000077989 */ /* 0x000fe800000e00ff */
[----:B------:R-:W-:Y:S04]  /*0190*/  SHFL.DOWN PT, R9, R0, 0x1, 0x1f ;  /* 0x08201f0000097f89 */ /* 0x000fe800000e0000 */
[----:B------:R-:W0:Y:S01]  /*01a0*/  @P1 LDS R6, [R3+-0x4] ;  /* 0xfffffc0003061984 */ /* 0x000e220000000800 */
[----:B------:R-:W-:-:S03]  /*01b0*/  LOP3.LUT P1, R5, R8, 0x1f, RZ, 0xc0, !PT ;  /* 0x0000001f08057812 */ /* 0x000fc6000782c0ff */
[----:B------:R1:W2:Y:S01]  /*01c0*/  @!P2 LDS R4, [R3+0x4] ;  /* 0x000004000304a984 */ /* 0x0002a20000000800 */
[----:B------:R-:W-:Y:S02]  /*01d0*/  ISETP.NE.AND P2, PT, R5, 0x1f, PT ;  /* 0x0000001f0500780c */ /* 0x000fe40003f45270 */
[----:B0-----:R-:W-:Y:S01]  /*01e0*/  FSEL R5, R6, R7, !P1 ;  /* 0x0000000706057208 */ /* 0x001fe20004800000 */
[----:B-1----:R-:W-:Y:S10]  /*01f0*/  @P0 EXIT ;  /* 0x000000000000094d */ /* 0x002ff40003800000 */
[----:B------:R-:W-:Y:S01]  /*0200*/  HFMA2 R6, -RZ, RZ, 1.666015625, -0.052093505859375 ;  /* 0x3eaaaaabff067431 */ /* 0x000fe200000001ff */
[----:B--2---:R-:W-:Y:S01]  /*0210*/  FSEL R4, R4, R9, !P2 ;  /* 0x0000000904047208 */ /* 0x004fe20005000000 */
[----:B------:R-:W-:Y:S01]  /*0220*/  FADD R5, R5, R0 ;  /* 0x0000000005057221 */ /* 0x000fe20000000000 */
[----:B------:R-:W-:Y:S01]  /*0230*/  IMAD.MOV.U32 R3, RZ, RZ, 0x40400000 ;  /* 0x40400000ff037424 */ /* 0x000fe200078e00ff */
[----:B------:R-:W-:Y:S02]  /*0240*/  BSSY.RECONVERGENT B1, `(.L_x_0) ;  /* 0x000000b000017945 */ /* 0x000fe40003800200 */
[----:B------:R-:W-:-:S04]  /*0250*/  FADD R0, R4, R5 ;  /* 0x0000000504007221 */ /* 0x000fc80000000000 */
[----:B------:R-:W0:Y:S01]  /*0260*/  FCHK P0, R0, 3 ;  /* 0x4040000000007902 */ /* 0x000e220000000000 */
[----:B------:R-:W-:-:S04]  /*0270*/  FFMA R3, R6, -R3, 1 ;  /* 0x3f80000006037423 */ /* 0x000fc80000000803 */
[----:B------:R-:W-:-:S04]  /*0280*/  FFMA R3, R3, R6, 0.3333333432674407959 ;  /* 0x3eaaaaab03037423 */ /* 0x000fc80000000006 */
[----:B------:R-:W-:-:S04]  /*0290*/  FFMA R4, R0, R3, RZ ;  /* 0x0000000300047223 */ /* 0x000fc800000000ff */
[----:B------:R-:W-:-:S04]  /*02a0*/  FFMA R5, R4, -3, R0 ;  /* 0xc040000004057823 */ /* 0x000fc80000000000 */
[----:B------:R-:W-:Y:S01]  /*02b0*/  FFMA R3, R3, R5, R4 ;  /* 0x0000000503037223 */ /* 0x000fe20000000004 */
[----:B0-----:R-:W-:Y:S06]  /*02c0*/  @!P0 BRA `(.L_x_1) ;  /* 0x0000000000088947 */ /* 0x001fec0003800000 */
[----:B------:R-:W-:-:S07]  /*02d0*/  MOV R4, 0x2f0 ;  /* 0x000002f000047802 */ /* 0x000fce0000000f00 */
[----:B------:R-:W-:Y:S05]  /*02e0*/  CALL.REL.NOINC `($__internal_1_$__cuda_sm3x_div_rn_noftz_f32_slowpath) ;  /* 0x0000000000a87944 */ /* 0x000fea0003c00000 */
.L_x_1:
[----:B------:R-:W-:Y:S05]  /*02f0*/  BSYNC.RECONVERGENT B1 ;  /* 0x0000000000017941 */ /* 0x000fea0003800200 */
.L_x_0:
[----:B------:R-:W-:Y:S01]  /*0300*/  VIADD R0, R3, 0xf3000000 ;  /* 0xf300000003007836 */ /* 0x000fe20000000000 */
[----:B------:R0:W1:Y:S01]  /*0310*/  MUFU.RSQ R4, R3 ;  /* 0x0000000300047308 */ /* 0x0000620000001400 */
[----:B------:R-:W-:Y:S03]  /*0320*/  BSSY.RECONVERGENT B0, `(.L_x_2) ;  /* 0x000000c000007945 */ /* 0x000fe60003800200 */
[----:B------:R-:W-:-:S13]  /*0330*/  ISETP.GT.U32.AND P0, PT, R0, 0x727fffff, PT ;  /* 0x727fffff0000780c */ /* 0x000fda0003f04070 */
[----:B01----:R-:W-:Y:S05]  /*0340*/  @!P0 BRA `(.L_x_3) ;  /* 0x0000000000148947 */ /* 0x003fea0003800000 */
[----:B------:R-:W-:Y:S01]  /*0350*/  IMAD.MOV.U32 R0, RZ, RZ, R3 ;  /* 0x000000ffff007224 */ /* 0x000fe200078e0003 */
[----:B------:R-:W-:-:S07]  /*0360*/  MOV R8, 0x380 ;  /* 0x0000038000087802 */ /* 0x000fce0000000f00 */
[----:B------:R-:W-:Y:S05]  /*0370*/  CALL.REL.NOINC `($__internal_0_$__cuda_sm20_sqrt_rn_f32_slowpath) ;  /* 0x00000000002c7944 */ /* 0x000fea0003c00000 */
[----:B------:R-:W-:Y:S01]  /*0380*/  MOV R7, R3 ;  /* 0x0000000300077202 */ /* 0x000fe20000000f00 */
[----:B------:R-:W-:Y:S06]  /*0390*/  BRA `(.L_x_4) ;  /* 0x0000000000107947 */ /* 0x000fec0003800000 */
.L_x_3:
[C---:B------:R-:W-:Y:S01]  /*03a0*/  FMUL.FTZ R0, R4.reuse, R3 ;  /* 0x0000000304007220 */ /* 0x040fe20000410000 */
[----:B------:R-:W-:-:S03]  /*03b0*/  FMUL.FTZ R7, R4, 0.5 ;  /* 0x3f00000004077820 */ /* 0x000fc60000410000 */
[----:B------:R-:W-:-:S04]  /*03c0*/  FFMA R3, -R0, R0, R3 ;  /* 0x0000000000037223 */ /* 0x000fc80000000103 */
[----:B------:R-:W-:-:S07]  /*03d0*/  FFMA R7, R3, R7, R0 ;  /* 0x0000000703077223 */ /* 0x000fce0000000000 */
.L_x_4:
[----:B------:R-:W-:Y:S05]  /*03e0*/  BSYNC.RECONVERGENT B0 ;  /* 0x0000000000007941 */ /* 0x000fea0003800200 */
.L_x_2:
[----:B------:R-:W0:Y:S02]  /*03f0*/  LDC.64 R4, c[0x0][0x388] ;  /* 0x0000e200ff047b82 */ /* 0x000e240000000a00 */
[----:B0-----:R-:W-:-:S05]  /*0400*/  IMAD.WIDE R2, R2, 0x4, R4 ;  /* 0x0000000402027825 */ /* 0x001fca00078e0204 */
[----:B------:R-:W-:Y:S01]  /*0410*/  STG.E desc[UR6][R2.64], R7 ;  /* 0x0000000702007986 */ /* 0x000fe2000c101906 */
[----:B------:R-:W-:Y:S05]  /*0420*/  EXIT ;  /* 0x000000000000794d */ /* 0x000fea0003800000 */
        .weak           $__internal_0_$__cuda_sm20_sqrt_rn_f32_slowpath
        .type           $__internal_0_$__cuda_sm20_sqrt_rn_f32_slowpath,@function
        .size           $__internal_0_$__cuda_sm20_sqrt_rn_f32_slowpath,($__internal_1_$__cuda_sm3x_div_rn_noftz_f32_slowpath - $__internal_0_$__cuda_sm20_sqrt_rn_f32_slowpath)
$__internal_0_$__cuda_sm20_sqrt_rn_f32_slowpath:
[----:B------:R-:W-:-:S13]  /*0430*/  LOP3.LUT P0, RZ, R0, 0x7fffffff, RZ, 0xc0, !PT ;  /* 0x7fffffff00ff7812 */ /* 0x000fda000780c0ff */
[----:B------:R-:W-:Y:S01]  /*0440*/  @!P0 IMAD.MOV.U32 R3, RZ, RZ, R0 ;  /* 0x000000ffff038224 */ /* 0x000fe200078e0000 */
[----:B------:R-:W-:Y:S06]  /*0450*/  @!P0 BRA `(.L_x_5) ;  /* 0x0000000000408947 */ /* 0x000fec0003800000 */
[----:B------:R-:W-:-:S13]  /*0460*/  FSETP.GEU.FTZ.AND P0, PT, R0, RZ, PT ;  /* 0x000000ff0000720b */ /* 0x000fda0003f1e000 */
[----:B------:R-:W-:Y:S01]  /*0470*/  @!P0 IMAD.MOV.U32 R3, RZ, RZ, 0x7fffffff ;  /* 0x7fffffffff038424 */ /* 0x000fe200078e00ff */
[----:B------:R-:W-:Y:S06]  /*0480*/  @!P0 BRA `(.L_x_5) ;  /* 0x0000000000348947 */ /* 0x000fec0003800000 */
[----:B------:R-:W-:-:S13]  /*0490*/  FSETP.GTU.FTZ.AND P0, PT, |R0|, +INF , PT ;  /* 0x7f8000000000780b */ /* 0x000fda0003f1c200 */
[----:B------:R-:W-:Y:S01]  /*04a0*/  @P0 FADD.FTZ R3, R0, 1 ;  /* 0x3f80000000030421 */ /* 0x000fe20000010000 */
[----:B------:R-:W-:Y:S06]  /*04b0*/  @P0 BRA `(.L_x_5) ;  /* 0x0000000000280947 */ /* 0x000fec0003800000 */
[----:B------:R-:W-:-:S13]  /*04c0*/  FSETP.NEU.FTZ.AND P0, PT, |R0|, +INF , PT ;  /* 0x7f8000000000780b */ /* 0x000fda0003f1d200 */
[----:B------:R-:W-:-:S04]  /*04d0*/  @P0 FFMA R4, R0, 1.84467440737095516160e+19, RZ ;  /* 0x5f80000000040823 */ /* 0x000fc800000000ff */
[----:B------:R-:W0:Y:S02]  /*04e0*/  @P0 MUFU.RSQ R3, R4 ;  /* 0x0000000400030308 */ /* 0x000e240000001400 */
[----:B0-----:R-:W-:Y:S01]  /*04f0*/  @P0 FMUL.FTZ R5, R4, R3 ;  /* 0x0000000304050220 */ /* 0x001fe20000410000 */
[----:B------:R-:W-:Y:S01]  /*0500*/  @P0 FMUL.FTZ R7, R3, 0.5 ;  /* 0x3f00000003070820 */ /* 0x000fe20000410000 */
[----:B------:R-:W-:Y:S02]  /*0510*/  @!P0 IMAD.MOV.U32 R3, RZ, RZ, R0 ;  /* 0x000000ffff038224 */ /* 0x000fe400078e0000 */
[----:B------:R-:W-:-:S04]  /*0520*/  @P0 FADD.FTZ R6, -R5, -RZ ;  /* 0x800000ff05060221 */ /* 0x000fc80000010100 */
[----:B------:R-:W-:-:S04]  /*0530*/  @P0 FFMA R6, R5, R6, R4 ;  /* 0x0000000605060223 */ /* 0x000fc80000000004 */
[----:B------:R-:W-:-:S04]  /*0540*/  @P0 FFMA R6, R6, R7, R5 ;  /* 0x0000000706060223 */ /* 0x000fc80000000005 */
[----:B------:R-:W-:-:S07]  /*0550*/  @P0 FMUL.FTZ R3, R6, 2.3283064365386962891e-10 ;  /* 0x2f80000006030820 */ /* 0x000fce0000410000 */
.L_x_5:
[----:B------:R-:W-:Y:S01]  /*0560*/  MOV R4, R8 ;  /* 0x0000000800047202 */ /* 0x000fe20000000f00 */
[----:B------:R-:W-:-:S04]  /*0570*/  IMAD.MOV.U32 R5, RZ, RZ, 0x0 ;  /* 0x00000000ff057424 */ /* 0x000fc800078e00ff */
[----:B------:R-:W-:Y:S05]  /*0580*/  RET.REL.NODEC R4 `(_Z21optimized_three_stagePKfPfi) ;  /* 0xfffffff8049c7950 */ /* 0x000fea0003c3ffff */
        .weak           $__internal_1_$__cuda_sm3x_div_rn_noftz_f32_slowpath
        .type           $__internal_1_$__cuda_sm3x_div_rn_noftz_f32_slowpath,@function
        .size           $__internal_1_$__cuda_sm3x_div_rn_noftz_f32_slowpath,(.L_x_54 - $__internal_1_$__cuda_sm3x_div_rn_noftz_f32_slowpath)
$__internal_1_$__cuda_sm3x_div_rn_noftz_f32_slowpath:
[--C-:B------:R-:W-:Y:S01]  /*0590*/  SHF.R.U32.HI R3, RZ, 0x17, R0.reuse ;  /* 0x00000017ff037819 */ /* 0x100fe20000011600 */
[----:B------:R-:W-:Y:S04]  /*05a0*/  BSSY.RECONVERGENT B0, `(.L_x_6) ;  /* 0x000005c000007945 */ /* 0x000fe80003800200 */
[----:B------:R-:W-:Y:S01]  /*05b0*/  BSSY.RELIABLE B2, `(.L_x_7) ;  /* 0x000001a000027945 */ /* 0x000fe20003800100 */
[----:B------:R-:W-:Y:S01]  /*05c0*/  LOP3.LUT R8, R3, 0xff, RZ, 0xc0, !PT ;  /* 0x000000ff03087812 */ /* 0x000fe200078ec0ff */
[----:B------:R-:W-:-:S04]  /*05d0*/  IMAD.MOV.U32 R3, RZ, RZ, R0 ;  /* 0x000000ffff037224 */ /* 0x000fc800078e0000 */
[----:B------:R-:W-:-:S05]  /*05e0*/  VIADD R7, R8, 0xffffffff ;  /* 0xffffffff08077836 */ /* 0x000fca0000000000 */
[----:B------:R-:W-:-:S13]  /*05f0*/  ISETP.GT.U32.OR P0, PT, R7, 0xfd, !PT ;  /* 0x000000fd0700780c */ /* 0x000fda0007f04470 */
[----:B------:R-:W-:Y:S01]  /*0600*/  @!P0 MOV R5, RZ ;  /* 0x000000ff00058202 */ /* 0x000fe20000000f00 */
[----:B------:R-:W-:Y:S06]  /*0610*/  @!P0 BRA `(.L_x_8) ;  /* 0x00000000004c8947 */ /* 0x000fec0003800000 */
[----:B------:R-:W-:-:S13]  /*0620*/  FSETP.GTU.FTZ.AND P0, PT, |R0|, +INF , PT ;  /* 0x7f8000000000780b */ /* 0x000fda0003f1c200 */
[----:B------:R-:W-:Y:S05]  /*0630*/  @P0 BREAK.RELIABLE B2 ;  /* 0x0000000000020942 */ /* 0x000fea0003800100 */
[----:B------:R-:W-:Y:S05]  /*0640*/  @P0 BRA `(.L_x_9) ;  /* 0x0000000400400947 */ /* 0x000fea0003800000 */
[----:B------:R-:W-:-:S05]  /*0650*/  IMAD.MOV.U32 R6, RZ, RZ, 0x40400000 ;  /* 0x40400000ff067424 */ /* 0x000fca00078e00ff */
[----:B------:R-:W-:-:S13]  /*0660*/  LOP3.LUT P0, RZ, R6, 0x7fffffff, R3, 0xc8, !PT ;  /* 0x7fffffff06ff7812 */ /* 0x000fda000780c803 */
[----:B------:R-:W-:Y:S05]  /*0670*/  @!P0 BREAK.RELIABLE B2 ;  /* 0x0000000000028942 */ /* 0x000fea0003800100 */
[----:B------:R-:W-:Y:S05]  /*0680*/  @!P0 BRA `(.L_x_10) ;  /* 0x0000000400288947 */ /* 0x000fea0003800000 */
[----:B------:R-:W-:-:S13]  /*0690*/  LOP3.LUT P0, RZ, R3, 0x7fffffff, RZ, 0xc0, !PT ;  /* 0x7fffffff03ff7812 */ /* 0x000fda000780c0ff */
[----:B------:R-:W-:Y:S05]  /*06a0*/  @!P0 BREAK.RELIABLE B2 ;  /* 0x0000000000028942 */ /* 0x000fea0003800100 */
[----:B------:R-:W-:Y:S05]  /*06b0*/  @!P0 BRA `(.L_x_11) ;  /* 0x0000000400148947 */ /* 0x000fea0003800000 */
[----:B------:R-:W-:Y:S02]  /*06c0*/  FSETP.NEU.FTZ.AND P1, PT, |R0|, +INF , PT ;  /* 0x7f8000000000780b */ /* 0x000fe40003f3d200 */
[----:B------:R-:W-:-:S04]  /*06d0*/  LOP3.LUT P0, RZ, R6, 0x7fffffff, RZ, 0xc0, !PT ;  /* 0x7fffffff06ff7812 */ /* 0x000fc8000780c0ff */
[----:B------:R-:W-:-:S13]  /*06e0*/  PLOP3.LUT P0, PT, P1, P0, PT, 0x2f, 0xf2 ;  /* 0x0000000000f2781c */ /* 0x000fda0000f00577 */
[----:B------:R-:W-:Y:S05]  /*06f0*/  @P0 BREAK.RELIABLE B2 ;  /* 0x0000000000020942 */ /* 0x000fea0003800100 */
[----:B------:R-:W-:Y:S05]  /*0700*/  @P0 BRA `(.L_x_12) ;  /* 0x0000000000f40947 */ /* 0x000fea0003800000 */
[----:B------:R-:W-:-:S13]  /*0710*/  ISETP.GE.AND P0, PT, R7, RZ, PT ;  /* 0x000000ff0700720c */ /* 0x000fda0003f06270 */
[----:B------:R-:W-:Y:S02]  /*0720*/  @P0 IMAD.MOV.U32 R5, RZ, RZ, RZ ;  /* 0x000000ffff050224 */ /* 0x000fe400078e00ff */
[----:B------:R-:W-:Y:S01]  /*0730*/  @!P0 FFMA R3, R0, 1.84467440737095516160e+19, RZ ;  /* 0x5f80000000038823 */ /* 0x000fe200000000ff */
[----:B------:R-:W-:-:S07]  /*0740*/  @!P0 IMAD.MOV.U32 R5, RZ, RZ, -0x40 ;  /* 0xffffffc0ff058424 */ /* 0x000fce00078e00ff */
.L_x_8:
[----:B------:R-:W-:Y:S05]  /*0750*/  BSYNC.RELIABLE B2 ;  /* 0x0000000000027941 */ /* 0x000fea0003800100 */
.L_x_7:
[----:B------:R-:W-:Y:S01]  /*0760*/  UMOV UR4, 0x40400000 ;  /* 0x4040000000047882 */ /* 0x000fe20000000000 */
[----:B------:R-:W-:Y:S01]  /*0770*/  IADD3 R6, PT, PT, R8, -0x7f, RZ ;  /* 0xffffff8108067810 */ /* 0x000fe20007ffe0ff */
[----:B------:R-:W-:Y:S01]  /*0780*/  UIADD3 UR4, UPT, UPT, UR4, -0x800000, URZ ;  /* 0xff80000004047890 */ /* 0x000fe2000fffe0ff */
[----:B------:R-:W-:Y:S02]  /*0790*/  BSSY.RECONVERGENT B2, `(.L_x_13) ;  /* 0x0000033000027945 */ /* 0x000fe40003800200 */
[----:B------:R-:W-:Y:S01]  /*07a0*/  IADD3 R5, PT, PT, R5, -0x1, R6 ;  /* 0xffffffff05057810 */ /* 0x000fe20007ffe006 */
[----:B------:R-:W-:Y:S02]  /*07b0*/  IMAD R0, R6, -0x800000, R3 ;  /* 0xff80000006007824 */ /* 0x000fe400078e0203 */
[----:B------:R-:W-:-:S03]  /*07c0*/  FADD.FTZ R9, -RZ, -UR4 ;  /* 0x80000004ff097e21 */ /* 0x000fc60008010100 */
[----:B------:R-:W0:Y:S02]  /*07d0*/  MUFU.RCP R7, UR4 ;  /* 0x0000000400077d08 */ /* 0x000e240008001000 */
[----:B0-----:R-:W-:-:S04]  /*07e0*/  FFMA R8, R7, R9, 1 ;  /* 0x3f80000007087423 */ /* 0x001fc80000000009 */
[----:B------:R-:W-:-:S04]  /*07f0*/  FFMA R7, R7, R8, R7 ;  /* 0x0000000807077223 */ /* 0x000fc80000000007 */
[----:B------:R-:W-:-:S04]  /*0800*/  FFMA R8, R0, R7, RZ ;  /* 0x0000000700087223 */ /* 0x000fc800000000ff */
[----:B------:R-:W-:-:S04]  /*0810*/  FFMA R3, R9, R8, R0 ;  /* 0x0000000809037223 */ /* 0x000fc80000000000 */
[----:B------:R-:W-:-:S04]  /*0820*/  FFMA R8, R7, R3, R8 ;  /* 0x0000000307087223 */ /* 0x000fc80000000008 */
[----:B------:R-:W-:-:S04]  /*0830*/  FFMA R9, R9, R8, R0 ;  /* 0x0000000809097223 */ /* 0x000fc80000000000 */
[----:B------:R-:W-:-:S05]  /*0840*/  FFMA R3, R7, R9, R8 ;  /* 0x0000000907037223 */ /* 0x000fca0000000008 */
[----:B------:R-:W-:-:S04]  /*0850*/  SHF.R.U32.HI R0, RZ, 0x17, R3 ;  /* 0x00000017ff007819 */ /* 0x000fc80000011603 */
[----:B------:R-:W-:-:S05]  /*0860*/  LOP3.LUT R0, R0, 0xff, RZ, 0xc0, !PT ;  /* 0x000000ff00007812 */ /* 0x000fca00078ec0ff */
[----:B------:R-:W-:-:S04]  /*0870*/  IMAD.IADD R10, R0, 0x1, R5 ;  /* 0x00000001000a7824 */ /* 0x000fc800078e0205 */
[----:B------:R-:W-:-:S05]  /*0880*/  VIADD R0, R10, 0xffffffff ;  /* 0xffffffff0a007836 */ /* 0x000fca0000000000 */
[----:B------:R-:W-:-:S13]  /*0890*/  ISETP.GE.U32.AND P0, PT, R0, 0xfe, PT ;  /* 0x000000fe0000780c */ /* 0x000fda0003f06070 */
[----:B------:R-:W-:Y:S05]  /*08a0*/  @!P0 BRA `(.L_x_14) ;  /* 0x0000000000808947 */ /* 0x000fea0003800000 */
[----:B------:R-:W-:-:S13]  /*08b0*/  ISETP.GT.AND P0, PT, R10, 0xfe, PT ;  /* 0x000000fe0a00780c */ /* 0x000fda0003f04270 */
[----:B------:R-:W-:Y:S05]  /*08c0*/  @P0 BRA `(.L_x_15) ;  /* 0x00000000006c0947 */ /* 0x000fea0003800000 */
[----:B------:R-:W-:-:S13]  /*08d0*/  ISETP.GE.AND P0, PT, R10, 0x1, PT ;  /* 0x000000010a00780c */ /* 0x000fda0003f06270 */
[----:B------:R-:W-:Y:S05]  /*08e0*/  @P0 BRA `(.L_x_16) ;  /* 0x0000000000740947 */ /* 0x000fea0003800000 */
[----:B------:R-:W-:Y:S02]  /*08f0*/  ISETP.GE.AND P0, PT, R10, -0x18, PT ;  /* 0xffffffe80a00780c */ /* 0x000fe40003f06270 */
[----:B------:R-:W-:-:S11]  /*0900*/  LOP3.LUT R3, R3, 0x80000000, RZ, 0xc0, !PT ;  /* 0x8000000003037812 */ /* 0x000fd600078ec0ff */
[----:B------:R-:W-:Y:S05]  /*0910*/  @!P0 BRA `(.L_x_16) ;  /* 0x0000000000688947 */ /* 0x000fea0003800000 */
[CCC-:B------:R-:W-:Y:S01]  /*0920*/  FFMA.RZ R0, R7.reuse, R9.reuse, R8.reuse ;  /* 0x0000000907007223 */ /* 0x1c0fe2000000c008 */
[C---:B------:R-:W-:Y:S02]  /*0930*/  IADD3 R6, PT, PT, R10.reuse, 0x20, RZ ;  /* 0x000000200a067810 */ /* 0x040fe40007ffe0ff */
[----:B------:R-:W-:Y:S02]  /*0940*/  ISETP.NE.AND P2, PT, R10, RZ, PT ;  /* 0x000000ff0a00720c */ /* 0x000fe40003f45270 */
[----:B------:R-:W-:Y:S01]  /*0950*/  LOP3.LUT R5, R0, 0x7fffff, RZ, 0xc0, !PT ;  /* 0x007fffff00057812 */ /* 0x000fe200078ec0ff */
[CCC-:B------:R-:W-:Y:S01]  /*0960*/  FFMA.RP R0, R7.reuse, R9.reuse, R8.reuse ;  /* 0x0000000907007223 */ /* 0x1c0fe20000008008 */
[----:B------:R-:W-:Y:S01]  /*0970*/  FFMA.RM R7, R7, R9, R8 ;  /* 0x0000000907077223 */ /* 0x000fe20000004008 */
[----:B------:R-:W-:Y:S01]  /*0980*/  IMAD.MOV R8, RZ, RZ, -R10 ;  /* 0x000000ffff087224 */ /* 0x000fe200078e0a0a */
[----:B------:R-:W-:Y:S02]  /*0990*/  LOP3.LUT R5, R5, 0x800000, RZ, 0xfc, !PT ;  /* 0x0080000005057812 */ /* 0x000fe400078efcff */
[----:B------:R-:W-:-:S02]  /*09a0*/  ISETP.NE.AND P1, PT, R10, RZ, PT ;  /* 0x000000ff0a00720c */ /* 0x000fc40003f25270 */
[----:B------:R-:W-:Y:S02]  /*09b0*/  SHF.L.U32 R6, R5, R6, RZ ;  /* 0x0000000605067219 */ /* 0x000fe400000006ff */
[----:B------:R-:W-:Y:S02]  /*09c0*/  FSETP.NEU.FTZ.AND P0, PT, R0, R7, PT ;  /* 0x000000070000720b */ /* 0x000fe40003f1d000 */
[----:B------:R-:W-:Y:S02]  /*09d0*/  SEL R0, R8, RZ, P2 ;  /* 0x000000ff08007207 */ /* 0x000fe40001000000 */
[----:B------:R-:W-:Y:S02]  /*09e0*/  ISETP.NE.AND P1, PT, R6, RZ, P1 ;  /* 0x000000ff0600720c */ /* 0x000fe40000f25270 */
[----:B------:R-:W-:Y:S02]  /*09f0*/  SHF.R.U32.HI R0, RZ, R0, R5 ;  /* 0x00000000ff007219 */ /* 0x000fe40000011605 */
[----:B------:R-:W-:-:S02]  /*0a00*/  PLOP3.LUT P0, PT, P0, P1, PT, 0xf8, 0x8f ;  /* 0x00000000008f781c */ /* 0x000fc40000703f70 */
[----:B------:R-:W-:Y:S02]  /*0a10*/  SHF.R.U32.HI R6, RZ, 0x1, R0 ;  /* 0x00000001ff067819 */ /* 0x000fe40000011600 */
[----:B------:R-:W-:-:S04]  /*0a20*/  SEL R5, RZ, 0x1, !P0 ;  /* 0x00000001ff057807 */ /* 0x000fc80004000000 */
[----:B------:R-:W-:-:S04]  /*0a30*/  LOP3.LUT R5, R5, 0x1, R6, 0xf8, !PT ;  /* 0x0000000105057812 */ /* 0x000fc800078ef806 */
[----:B------:R-:W-:-:S05]  /*0a40*/  LOP3.LUT R5, R5, R0, RZ, 0xc0, !PT ;  /* 0x0000000005057212 */ /* 0x000fca00078ec0ff */
[----:B------:R-:W-:-:S05]  /*0a50*/  IMAD.IADD R6, R6, 0x1, R5 ;  /* 0x0000000106067824 */ /* 0x000fca00078e0205 */
[----:B------:R-:W-:Y:S01]  /*0a60*/  LOP3.LUT R3, R6, R3, RZ, 0xfc, !PT ;  /* 0x0000000306037212 */ /* 0x000fe200078efcff */
[----:B------:R-:W-:Y:S06]  /*0a70*/  BRA `(.L_x_16) ;  /* 0x0000000000107947 */ /* 0x000fec0003800000 */
.L_x_15:
[----:B------:R-:W-:-:S04]  /*0a80*/  LOP3.LUT R3, R3, 0x80000000, RZ, 0xc0, !PT ;  /* 0x8000000003037812 */ /* 0x000fc800078ec0ff */
[----:B------:R-:W-:Y:S01]  /*0a90*/  LOP3.LUT R3, R3, 0x7f800000, RZ, 0xfc, !PT ;  /* 0x7f80000003037812 */ /* 0x000fe200078efcff */
[----:B------:R-:W-:Y:S06]  /*0aa0*/  BRA `(.L_x_16) ;  /* 0x0000000000047947 */ /* 0x000fec0003800000 */
.L_x_14:
[----:B------:R-:W-:-:S07]  /*0ab0*/  LEA R3, R5, R3, 0x17 ;  /* 0x0000000305037211 */ /* 0x000fce00078eb8ff */
.L_x_16:
[----:B------:R-:W-:Y:S05]  /*0ac0*/  BSYNC.RECONVERGENT B2 ;  /* 0x0000000000027941 */ /* 0x000fea0003800200 */
.L_x_13:
[----:B------:R-:W-:Y:S05]  /*0ad0*/  BRA `(.L_x_17) ;  /* 0x0000000000207947 */ /* 0x000fea0003800000 */
.L_x_12:
[----:B------:R-:W-:-:S04]  /*0ae0*/  LOP3.LUT R3, R6, 0x80000000, R3, 0x48, !PT ;  /* 0x8000000006037812 */ /* 0x000fc800078e4803 */
[----:B------:R-:W-:Y:S01]  /*0af0*/  LOP3.LUT R3, R3, 0x7f800000, RZ, 0xfc, !PT ;  /* 0x7f80000003037812 */ /* 0x000fe200078efcff */
[----:B------:R-:W-:Y:S06]  /*0b00*/  BRA `(.L_x_17) ;  /* 0x0000000000147947 */ /* 0x000fec0003800000 */
.L_x_11:
[----:B------:R-:W-:Y:S01]  /*0b10*/  LOP3.LUT R3, R6, 0x80000000, R3, 0x48, !PT ;  /* 0x8000000006037812 */ /* 0x000fe200078e4803 */
[----:B------:R-:W-:Y:S06]  /*0b20*/  BRA `(.L_x_17) ;  /* 0x00000000000c7947 */ /* 0x000fec0003800000 */
.L_x_10:
[----:B------:R-:W0:Y:S01]  /*0b30*/  MUFU.RSQ R3, -QNAN ;  /* 0xffc0000000037908 */ /* 0x000e220000001400 */
[----:B------:R-:W-:Y:S05]  /*0b40*/  BRA `(.L_x_17) ;  /* 0x0000000000047947 */ /* 0x000fea0003800000 */
.L_x_9:
[----:B------:R-:W-:-:S07]  /*0b50*/  FADD.FTZ R3, R0, 3 ;  /* 0x4040000000037421 */ /* 0x000fce0000010000 */
.L_x_17:
[----:B------:R-:W-:Y:S05]  /*0b60*/  BSYNC.RECONVERGENT B0 ;  /* 0x0000000000007941 */ /* 0x000fea0003800200 */
.L_x_6:
[----:B------:R-:W-:-:S04]  /*0b70*/  IMAD.MOV.U32 R5, RZ, RZ, 0x0 ;  /* 0x00000000ff057424 */ /* 0x000fc800078e00ff */
[----:B0-----:R-:W-:Y:S05]  /*0b80*/  RET.REL.NODEC R4 `(_Z21optimized_three_stagePKfPfi) ;  /* 0xfffffff4041c7950 */ /* 0x001fea0003c3ffff */
.L_x_18:
[----:B------:R-:W-:-:S00]  /*0b90*/  BRA `(.L_x_18) ;  /* 0xfffffffc00fc7947 */ /* 0x000fc0000383ffff */
[----:B------:R-:W-:-:S00]  /*0ba0*/  NOP ;  /* 0x0000000000007918 */ /* 0x000fc00000000000 */
        /* <DEDUP_REMOVED lines=13> */
.L_x_54:


//--------------------- .text._Z20three_stage_pipelinePKfPfi --------------------------
	.section	.text._Z20three_stage_pipelinePKfPfi,"ax",@progbits
	.align	128
        .global         _Z20three_stage_pipelinePKfPfi
        .type           _Z20three_stage_pipelinePKfPfi,@function
        .size           _Z20three_stage_pipelinePKfPfi,(.L_x_56 - _Z20three_stage_pipelinePKfPfi)
        .other          _Z20three_stage_pipelinePKfPfi,@"STO_CUDA_ENTRY STV_DEFAULT"
_Z20three_stage_pipelinePKfPfi:
.text._Z20three_stage_pipelinePKfPfi:
        /* <DEDUP_REMOVED lines=14> */
[C---:B------:R-:W-:Y:S01]  /*00e0*/  ISETP.NE.AND P0, PT, R3.reuse, RZ, PT ;  /* 0x000000ff0300720c */ /* 0x040fe20003f05270 */
[----:B------:R-:W-:Y:S01]  /*00f0*/  VIADD R0, R0, 0xffffffff ;  /* 0xffffffff00007836 */ /* 0x000fe20000000000 */
[----:B------:R-:W-:Y:S01]  /*0100*/  BSSY.RECONVERGENT B1, `(.L_x_19) ;  /* 0x000001a000017945 */ /* 0x000fe20003800200 */
[----:B------:R-:W-:Y:S02]  /*0110*/  IMAD.MOV.U32 R9, RZ, RZ, 0x3eaaaaab ;  /* 0x3eaaaaabff097424 */ /* 0x000fe400078e00ff */
[----:B------:R-:W-:Y:S01]  /*0120*/  IMAD.MOV.U32 R8, RZ, RZ, 0x40400000 ;  /* 0x40400000ff087424 */ /* 0x000fe200078e00ff */
[----:B------:R-:W-:Y:S01]  /*0130*/  ISETP.GE.U32.AND P1, PT, R3, R0, PT ;  /* 0x000000000300720c */ /* 0x000fe20003f26070 */
[----:B------:R-:W-:-:S02]  /*0140*/  IMAD.MOV.U32 R0, RZ, RZ, RZ ;  /* 0x000000ffff007224 */ /* 0x000fc400078e00ff */
[----:B------:R-:W-:Y:S01]  /*0150*/  FFMA R8, R9, -R8, 1 ;  /* 0x3f80000009087423 */ /* 0x000fe20000000808 */
[----:B0-----:R-:W-:-:S06]  /*0160*/  ULEA UR4, UR5, UR4, 0x18 ;  /* 0x0000000405047291 */ /* 0x001fcc000f8ec0ff */
[----:B------:R-:W-:Y:S01]  /*0170*/  LEA R7, R3, UR4, 0x2 ;  /* 0x0000000403077c11 */ /* 0x000fe2000f8e10ff */
[----:B--2---:R-:W-:Y:S01]  /*0180*/  @!P2 FADD R6, R4, R4 ;  /* 0x000000040406a221 */ /* 0x004fe20000000000 */
[----:B------:R-:W-:-:S04]  /*0190*/  HFMA2 R4, -RZ, RZ, 0, 0 ;  /* 0x00000000ff047431 */ /* 0x000fc800000001ff */
[----:B------:R-:W-:Y:S01]  /*01a0*/  STS [R7], R6 ;  /* 0x0000000607007388 */ /* 0x000fe20000000800 */
[----:B------:R-:W-:Y:S06]  /*01b0*/  BAR.SYNC.DEFER_BLOCKING 0x0 ;  /* 0x0000000000007b1d */ /* 0x000fec0000010000 */
[----:B------:R-:W-:Y:S04]  /*01c0*/  @P0 LDS R0, [R7+-0x4] ;  /* 0xfffffc0007000984 */ /* 0x000fe80000000800 */
[----:B------:R-:W0:Y:S04]  /*01d0*/  LDS R5, [R7] ;  /* 0x0000000007057984 */ /* 0x000e280000000800 */
[----:B------:R-:W1:Y:S01]  /*01e0*/  @!P1 LDS R4, [R7+0x4] ;  /* 0x0000040007049984 */ /* 0x000e620000000800 */
[----:B0-----:R-:W-:-:S04]  /*01f0*/  FADD R5, R5, R0 ;  /* 0x0000000005057221 */ /* 0x001fc80000000000 */
[----:B-1----:R-:W-:Y:S01]  /*0200*/  FADD R0, R5, R4 ;  /* 0x0000000405007221 */ /* 0x002fe20000000000 */
[----:B------:R-:W-:-:S03]  /*0210*/  FFMA R5, R8, R9, 0.3333333432674407959 ;  /* 0x3eaaaaab08057423 */ /* 0x000fc60000000009 */
[----:B------:R-:W0:Y:S01]  /*0220*/  FCHK P0, R0, 3 ;  /* 0x4040000000007902 */ /* 0x000e220000000000 */
[----:B------:R-:W-:-:S04]  /*0230*/  FFMA R4, R0, R5, RZ ;  /* 0x0000000500047223 */ /* 0x000fc800000000ff */
[----:B------:R-:W-:-:S04]  /*0240*/  FFMA R6, R4, -3, R0 ;  /* 0xc040000004067823 */ /* 0x000fc80000000000 */
[----:B------:R-:W-:Y:S01]  /*0250*/  FFMA R4, R5, R6, R4 ;  /* 0x0000000605047223 */ /* 0x000fe20000000004 */
[----:B0-----:R-:W-:Y:S06]  /*0260*/  @!P0 BRA `(.L_x_20) ;  /* 0x00000000000c8947 */ /* 0x001fec0003800000 */
[----:B------:R-:W-:-:S07]  /*0270*/  MOV R4, 0x290 ;  /* 0x0000029000047802 */ /* 0x000fce0000000f00 */
[----:B------:R-:W-:Y:S05]  /*0280*/  CALL.REL.NOINC `($__internal_3_$__cuda_sm3x_div_rn_noftz_f32_slowpath) ;  /* 0x0000000000cc7944 */ /* 0x000fea0003c00000 */
[----:B------:R-:W-:-:S07]  /*0290*/  MOV R4, R0 ;  /* 0x0000000000047202 */ /* 0x000fce0000000f00 */
.L_x_20:
[----:B------:R-:W-:Y:S05]  /*02a0*/  BSYNC.RECONVERGENT B1 ;  /* 0x0000000000017941 */ /* 0x000fea0003800200 */
.L_x_19:
[----:B------:R-:W0:Y:S01]  /*02b0*/  S2UR UR5, SR_CgaCtaId ;  /* 0x00000000000579c3 */ /* 0x000e220000008800 */
[----:B------:R-:W-:Y:S02]  /*02c0*/  UMOV UR4, 0x400 ;  /* 0x0000040000047882 */ /* 0x000fe40000000000 */
[----:B------:R-:W-:-:S04]  /*02d0*/  UIADD3 UR4, UPT, UPT, UR4, 0x400, URZ ;  /* 0x0000040004047890 */ /* 0x000fc8000fffe0ff */
[----:B0-----:R-:W-:-:S06]  /*02e0*/  ULEA UR4, UR5, UR4, 0x18 ;  /* 0x0000000405047291 */ /* 0x001fcc000f8ec0ff */
[----:B------:R-:W-:-:S05]  /*02f0*/  LEA R3, R3, UR4, 0x2 ;  /* 0x0000000403037c11 */ /* 0x000fca000f8e10ff */
[----:B------:R0:W-:Y:S01]  /*0300*/  STS [R3], R4 ;  /* 0x0000000403007388 */ /* 0x0001e20000000800 */
[----:B------:R-:W-:Y:S06]  /*0310*/  BAR.SYNC.DEFER_BLOCKING 0x0 ;  /* 0x0000000000007b1d */ /* 0x000fec0000010000 */
[----:B------:R-:W-:Y:S05]  /*0320*/  @P2 EXIT ;  /* 0x000000000000294d */ /* 0x000fea0003800000 */
[----:B------:R-:W0:Y:S01]  /*0330*/  LDS R0, [R3] ;  /* 0x0000000003007984 */ /* 0x000e220000000800 */
[----:B------:R-:W-:Y:S01]  /*0340*/  BSSY.RECONVERGENT B0, `(.L_x_21) ;  /* 0x000000d000007945 */ /* 0x000fe20003800200 */
[----:B0-----:R-:W-:Y:S01]  /*0350*/  VIADD R4, R0, 0xf3000000 ;  /* 0xf300000000047836 */ /* 0x001fe20000000000 */
[----:B------:R0:W1:Y:S04]  /*0360*/  MUFU.RSQ R5, R0 ;  /* 0x0000000000057308 */ /* 0x0000680000001400 */
[----:B------:R-:W-:-:S13]  /*0370*/  ISETP.GT.U32.AND P0, PT, R4, 0x727fffff, PT ;  /* 0x727fffff0400780c */ /* 0x000fda0003f04070 */
[----:B01----:R-:W-:Y:S05]  /*0380*/  @!P0 BRA `(.L_x_22) ;  /* 0x0000000000108947 */ /* 0x003fea0003800000 */
[----:B------:R-:W-:-:S07]  /*0390*/  MOV R8, 0x3b0 ;  /* 0x000003b000087802 */ /* 0x000fce0000000f00 */
[----:B------:R-:W-:Y:S05]  /*03a0*/  CALL.REL.NOINC `($__internal_2_$__cuda_sm20_sqrt_rn_f32_slowpath) ;  /* 0x00000000002c7944 */ /* 0x000fea0003c00000 */
[----:B------:R-:W-:Y:S01]  /*03b0*/  IMAD.MOV.U32 R7, RZ, RZ, R3 ;  /* 0x000000ffff077224 */ /* 0x000fe200078e0003 */
[----:B------:R-:W-:Y:S06]  /*03c0*/  BRA `(.L_x_23) ;  /* 0x0000000000107947 */ /* 0x000fec0003800000 */
.L_x_22:
[----:B------:R-:W-:Y:S01]  /*03d0*/  FMUL.FTZ R7, R0, R5 ;  /* 0x0000000500077220 */ /* 0x000fe20000410000 */
[----:B------:R-:W-:-:S03]  /*03e0*/  FMUL.FTZ R5, R5, 0.5 ;  /* 0x3f00000005057820 */ /* 0x000fc60000410000 */
[----:B------:R-:W-:-:S04]  /*03f0*/  FFMA R0, -R7, R7, R0 ;  /* 0x0000000707007223 */ /* 0x000fc80000000100 */
[----:B------:R-:W-:-:S07]  /*0400*/  FFMA R7, R0, R5, R7 ;  /* 0x0000000500077223 */ /* 0x000fce0000000007 */
.L_x_23:
[----:B------:R-:W-:Y:S05]  /*0410*/  BSYNC.RECONVERGENT B0 ;  /* 0x0000000000007941 */ /* 0x000fea0003800200 */
.L_x_21:
[----:B------:R-:W0:Y:S02]  /*0420*/  LDC.64 R4, c[0x0][0x388] ;  /* 0x0000e200ff047b82 */ /* 0x000e240000000a00 */
[----:B0-----:R-:W-:-:S05]  /*0430*/  IMAD.WIDE R2, R2, 0x4, R4 ;  /* 0x0000000402027825 */ /* 0x001fca00078e0204 */
[----:B------:R-:W-:Y:S01]  /*0440*/  STG.E desc[UR6][R2.64], R7 ;  /* 0x0000000702007986 */ /* 0x000fe2000c101906 */
[----:B------:R-:W-:Y:S05]  /*0450*/  EXIT ;  /* 0x000000000000794d */ /* 0x000fea0003800000 */
        .weak           $__internal_2_$__cuda_sm20_sqrt_rn_f32_slowpath
        .type           $__internal_2_$__cuda_sm20_sqrt_rn_f32_slowpath,@function
        .size           $__internal_2_$__cuda_sm20_sqrt_rn_f32_slowpath,($__internal_3_$__cuda_sm3x_div_rn_noftz_f32_slowpath - $__internal_2_$__cuda_sm20_sqrt_rn_f32_slowpath)
$__internal_2_$__cuda_sm20_sqrt_rn_f32_slowpath:
[----:B------:R-:W-:-:S13]  /*0460*/  LOP3.LUT P0, RZ, R0, 0x7fffffff, RZ, 0xc0, !PT ;  /* 0x7fffffff00ff7812 */ /* 0x000fda000780c0ff */
[----:B------:R-:W-:Y:S01]  /*0470*/  @!P0 MOV R3, R0 ;  /* 0x0000000000038202 */ /* 0x000fe20000000f00 */
        /* <DEDUP_REMOVED lines=17> */
.L_x_24:
[----:B------:R-:W-:Y:S01]  /*0590*/  MOV R4, R8 ;  /* 0x0000000800047202 */ /* 0x000fe20000000f00 */
[----:B------:R-:W-:-:S04]  /*05a0*/  IMAD.MOV.U32 R5, RZ, RZ, 0x0 ;  /* 0x00000000ff057424 */ /* 0x000fc800078e00ff */
[----:B------:R-:W-:Y:S05]  /*05b0*/  RET.REL.NODEC R4 `(_Z20three_stage_pipelinePKfPfi) ;  /* 0xfffffff804907950 */ /* 0x000fea0003c3ffff */
        .weak           $__internal_3_$__cuda_sm3x_div_rn_noftz_f32_slowpath
        .type           $__internal_3_$__cuda_sm3x_div_rn_noftz_f32_slowpath,@function
        .size           $__internal_3_$__cuda_sm3x_div_rn_noftz_f32_slowpath,(.L_x_56 - $__internal_3_$__cuda_sm3x_div_rn_noftz_f32_slowpath)
$__internal_3_$__cuda_sm3x_div_rn_noftz_f32_slowpath:
[----:B------:R-:W-:Y:S01]  /*05c0*/  SHF.R.U32.HI R5, RZ, 0x17, R0 ;  /* 0x00000017ff057819 */ /* 0x000fe20000011600 */
[----:B------:R-:W-:Y:S04]  /*05d0*/  BSSY.RECONVERGENT B0, `(.L_x_25) ;  /* 0x000005c000007945 */ /* 0x000fe80003800200 */
[----:B------:R-:W-:Y:S01]  /*05e0*/  BSSY.RELIABLE B2, `(.L_x_26) ;  /* 0x000001a000027945 */ /* 0x000fe20003800100 */
[----:B------:R-:W-:Y:S02]  /*05f0*/  LOP3.LUT R7, R5, 0xff, RZ, 0xc0, !PT ;  /* 0x000000ff05077812 */ /* 0x000fe400078ec0ff */
[----:B------:R-:W-:-:S03]  /*0600*/  MOV R5, R0 ;  /* 0x0000000000057202 */ /* 0x000fc60000000f00 */
[----:B------:R-:W-:-:S05]  /*0610*/  VIADD R8, R7, 0xffffffff ;  /* 0xffffffff07087836 */ /* 0x000fca0000000000 */
[----:B------:R-:W-:-:S13]  /*0620*/  ISETP.GT.U32.OR P0, PT, R8, 0xfd, !PT ;  /* 0x000000fd0800780c */ /* 0x000fda0007f04470 */
[----:B------:R-:W-:Y:S01]  /*0630*/  @!P0 IMAD.MOV.U32 R6, RZ, RZ, RZ ;  /* 0x000000ffff068224 */ /* 0x000fe200078e00ff */
        /* <DEDUP_REMOVED lines=17> */
[----:B------:R-:W-:Y:S01]  /*0750*/  @P0 MOV R6, RZ ;  /* 0x000000ff00060202 */ /* 0x000fe20000000f00 */
[----:B------:R-:W-:Y:S01]  /*0760*/  @!P0 FFMA R5, R0, 1.84467440737095516160e+19, RZ ;  /* 0x5f80000000058823 */ /* 0x000fe200000000ff */
[----:B------:R-:W-:-:S07]  /*0770*/  @!P0 IMAD.MOV.U32 R6, RZ, RZ, -0x40 ;  /* 0xffffffc0ff068424 */ /* 0x000fce00078e00ff */
.L_x_27:
[----:B------:R-:W-:Y:S05]  /*0780*/  BSYNC.RELIABLE B2 ;  /* 0x0000000000027941 */ /* 0x000fea0003800100 */
.L_x_26:
[----:B------:R-:W-:Y:S01]  /*0790*/  UMOV UR4, 0x40400000 ;  /* 0x4040000000047882 */ /* 0x000fe20000000000 */
[----:B------:R-:W-:Y:S01]  /*07a0*/  VIADD R7, R7, 0xffffff81 ;  /* 0xffffff8107077836 */ /* 0x000fe20000000000 */
[----:B------:R-:W-:Y:S01]  /*07b0*/  UIADD3 UR4, UPT, UPT, UR4, -0x800000, URZ ;  /* 0xff80000004047890 */ /* 0x000fe2000fffe0ff */
[----:B------:R-:W-:Y:S02]  /*07c0*/  BSSY.RECONVERGENT B2, `(.L_x_32) ;  /* 0x0000033000027945 */ /* 0x000fe40003800200 */
[----:B------:R-:W-:Y:S01]  /*07d0*/  IMAD R0, R7, -0x800000, R5 ;  /* 0xff80000007007824 */ /* 0x000fe200078e0205 */
[----:B------:R-:W-:Y:S02]  /*07e0*/  IADD3 R6, PT, PT, R6, -0x1, R7 ;  /* 0xffffffff06067810 */ /* 0x000fe40007ffe007 */
        /* <DEDUP_REMOVED lines=10> */
[----:B------:R-:W-:-:S04]  /*0890*/  LOP3.LUT R0, R0, 0xff, RZ, 0xc0, !PT ;  /* 0x000000ff00007812 */ /* 0x000fc800078ec0ff */
[----:B------:R-:W-:-:S05]  /*08a0*/  IADD3 R10, PT, PT, R0, R6, RZ ;  /* 0x00000006000a7210 */ /* 0x000fca0007ffe0ff */
        /* <DEDUP_REMOVED lines=11> */
[C---:B------:R-:W-:Y:S01]  /*0960*/  VIADD R7, R10.reuse, 0x20 ;  /* 0x000000200a077836 */ /* 0x040fe20000000000 */
[C---:B------:R-:W-:Y:S02]  /*0970*/  ISETP.NE.AND P3, PT, R10.reuse, RZ, PT ;  /* 0x000000ff0a00720c */ /* 0x040fe40003f65270 */
[----:B------:R-:W-:Y:S02]  /*0980*/  ISETP.NE.AND P1, PT, R10, RZ, PT ;  /* 0x000000ff0a00720c */ /* 0x000fe40003f25270 */
[----:B------:R-:W-:Y:S01]  /*0990*/  LOP3.LUT R6, R0, 0x7fffff, RZ, 0xc0, !PT ;  /* 0x007fffff00067812 */ /* 0x000fe200078ec0ff */
[CCC-:B------:R-:W-:Y:S01]  /*09a0*/  FFMA.RP R0, R11.reuse, R9.reuse, R8.reuse ;  /* 0x000000090b007223 */ /* 0x1c0fe20000008008 */
[----:B------:R-:W-:Y:S01]  /*09b0*/  FFMA.RM R11, R11, R9, R8 ;  /* 0x000000090b0b7223 */ /* 0x000fe20000004008 */
[----:B------:R-:W-:Y:S02]  /*09c0*/  IADD3 R9, PT, PT, -R10, RZ, RZ ;  /* 0x000000ff0a097210 */ /* 0x000fe40007ffe1ff */
[----:B------:R-:W-:-:S02]  /*09d0*/  LOP3.LUT R6, R6, 0x800000, RZ, 0xfc, !PT ;  /* 0x0080000006067812 */ /* 0x000fc400078efcff */
[----:B------:R-:W-:Y:S02]  /*09e0*/  FSETP.NEU.FTZ.AND P0, PT, R0, R11, PT ;  /* 0x0000000b0000720b */ /* 0x000fe40003f1d000 */
[----:B------:R-:W-:Y:S02]  /*09f0*/  SHF.L.U32 R7, R6, R7, RZ ;  /* 0x0000000706077219 */ /* 0x000fe400000006ff */
        /* <DEDUP_REMOVED lines=11> */
.L_x_34:
[----:B------:R-:W-:-:S04]  /*0ab0*/  LOP3.LUT R5, R5, 0x80000000, RZ, 0xc0, !PT ;  /* 0x8000000005057812 */ /* 0x000fc800078ec0ff */
[----:B------:R-:W-:Y:S01]  /*0ac0*/  LOP3.LUT R5, R5, 0x7f800000, RZ, 0xfc, !PT ;  /* 0x7f80000005057812 */ /* 0x000fe200078efcff */
[----:B------:R-:W-:Y:S06]  /*0ad0*/  BRA `(.L_x_35) ;  /* 0x0000000000047947 */ /* 0x000fec0003800000 */
.L_x_33:
[----:B------:R-:W-:-:S07]  /*0ae0*/  IMAD R5, R6, 0x800000, R5 ;  /* 0x0080000006057824 */ /* 0x000fce00078e0205 */
.L_x_35:
[----:B------:R-:W-:Y:S05]  /*0af0*/  BSYNC.RECONVERGENT B2 ;  /* 0x0000000000027941 */ /* 0x000fea0003800200 */
.L_x_32:
[----:B------:R-:W-:Y:S05]  /*0b00*/  BRA `(.L_x_36) ;  /* 0x0000000000207947 */ /* 0x000fea0003800000 */
.L_x_31:
[----:B------:R-:W-:-:S04]  /*0b10*/  LOP3.LUT R5, R6, 0x80000000, R5, 0x48, !PT ;  /* 0x8000000006057812 */ /* 0x000fc800078e4805 */
[----:B------:R-:W-:Y:S01]  /*0b20*/  LOP3.LUT R5, R5, 0x7f800000, RZ, 0xfc, !PT ;  /* 0x7f80000005057812 */ /* 0x000fe200078efcff */
[----:B------:R-:W-:Y:S06]  /*0b30*/  BRA `(.L_x_36) ;  /* 0x0000000000147947 */ /* 0x000fec0003800000 */
.L_x_30:
[----:B------:R-:W-:Y:S01]  /*0b40*/  LOP3.LUT R5, R6, 0x80000000, R5, 0x48, !PT ;  /* 0x8000000006057812 */ /* 0x000fe200078e4805 */
[----:B------:R-:W-:Y:S06]  /*0b50*/  BRA `(.L_x_36) ;  /* 0x00000000000c7947 */ /* 0x000fec0003800000 */
.L_x_29:
[----:B------:R-:W0:Y:S01]  /*0b60*/  MUFU.RSQ R5, -QNAN ;  /* 0xffc0000000057908 */ /* 0x000e220000001400 */
[----:B------:R-:W-:Y:S05]  /*0b70*/  BRA `(.L_x_36) ;  /* 0x0000000000047947 */ /* 0x000fea0003800000 */
.L_x_28:
[----:B------:R-:W-:-:S07]  /*0b80*/  FADD.FTZ R5, R0, 3 ;  /* 0x4040000000057421 */ /* 0x000fce0000010000 */
.L_x_36:
[----:B------:R-:W-:Y:S05]  /*0b90*/  BSYNC.RECONVERGENT B0 ;  /* 0x0000000000007941 */ /* 0x000fea0003800200 */
.L_x_25:
[----:B0-----:R-:W-:Y:S01]  /*0ba0*/  MOV R0, R5 ;  /* 0x0000000500007202 */ /* 0x001fe20000000f00 */
[----:B------:R-:W-:-:S04]  /*0bb0*/  IMAD.MOV.U32 R5, RZ, RZ, 0x0 ;  /* 0x00000000ff057424 */ /* 0x000fc800078e00ff */
[----:B------:R-:W-:Y:S05]  /*0bc0*/  RET.REL.NODEC R4 `(_Z20three_stage_pipelinePKfPfi) ;  /* 0xfffffff4040c7950 */ /* 0x000fea0003c3ffff */
.L_x_37:
        /* <DEDUP_REMOVED lines=11> */
.L_x_56:


//--------------------- .text._Z18fused_warp_handoffPKfPfi --------------------------
	.section	.text._Z18fused_warp_handoffPKfPfi,"ax",@progbits
	.align	128
        .global         _Z18fused_warp_handoffPKfPfi
        .type           _Z18fused_warp_handoffPKfPfi,@function
        .size           _Z18fused_warp_handoffPKfPfi,(.L_x_62 - _Z18fused_warp_handoffPKfPfi)
        .other          _Z18fused_warp_handoffPKfPfi,@"STO_CUDA_ENTRY STV_DEFAULT"
_Z18fused_warp_handoffPKfPfi:
.text._Z18fused_warp_handoffPKfPfi:
[----:B------:R-:W-:Y:S01]  /*0000*/  LDC R1, c[0x0][0x37c] ;  /* 0x0000df00ff017b82 */ /* 0x000fe20000000800 */
[----:B------:R-:W0:Y:S07]  /*0010*/  S2R R0, SR_TID.X ;  /* 0x0000000000007919 */ /* 0x000e2e0000002100 */
[----:B------:R-:W0:Y:S01]  /*0020*/  S2UR UR4, SR_CTAID.X ;  /* 0x00000000000479c3 */ /* 0x000e220000002500 */
[----:B------:R-:W1:Y:S01]  /*0030*/  LDCU UR5, c[0x0][0x390] ;  /* 0x00007200ff0577ac */ /* 0x000e620008000800 */
[----:B------:R-:W-:Y:S01]  /*0040*/  BSSY.RECONVERGENT B0, `(.L_x_38) ;  /* 0x000000b000007945 */ /* 0x000fe20003800200 */
[----:B------:R-:W2:Y:S05]  /*0050*/  LDCU.64 UR6, c[0x0][0x358] ;  /* 0x00006b00ff0677ac */ /* 0x000eaa0008000a00 */
[----:B------:R-:W0:Y:S02]  /*0060*/  LDC R5, c[0x0][0x360] ;  /* 0x0000d800ff057b82 */ /* 0x000e240000000800 */
[----:B0-----:R-:W-:-:S02]  /*0070*/  IMAD R5, R5, UR4, R0 ;  /* 0x0000000405057c24 */ /* 0x001fc4000f8e0200 */
[----:B------:R-:W-:-:S03]  /*0080*/  HFMA2 R0, -RZ, RZ, 0, 0 ;  /* 0x00000000ff007431 */ /* 0x000fc600000001ff */
[----:B-1----:R-:W-:-:S13]  /*0090*/  ISETP.GE.AND P0, PT, R5, UR5, PT ;  /* 0x0000000505007c0c */ /* 0x002fda000bf06270 */
[----:B--2---:R-:W-:Y:S05]  /*00a0*/  @P0 BRA `(.L_x_39) ;  /* 0x0000000000100947 */ /* 0x004fea0003800000 */
[----:B------:R-:W0:Y:S02]  /*00b0*/  LDC.64 R2, c[0x0][0x380] ;  /* 0x0000e000ff027b82 */ /* 0x000e240000000a00 */
[----:B0-----:R-:W-:-:S06]  /*00c0*/  IMAD.WIDE R2, R5, 0x4, R2 ;  /* 0x0000000405027825 */ /* 0x001fcc00078e0202 */
[----:B------:R-:W2:Y:S02]  /*00d0*/  LDG.E R2, desc[UR6][R2.64] ;  /* 0x0000000602027981 */ /* 0x000ea4000c1e1900 */
[----:B--2---:R-:W-:-:S07]  /*00e0*/  FADD R0, R2, R2 ;  /* 0x0000000202007221 */ /* 0x004fce0000000000 */
.L_x_39:
[----:B------:R-:W-:Y:S05]  /*00f0*/  BSYNC.RECONVERGENT B0 ;  /* 0x0000000000007941 */ /* 0x000fea0003800200 */
.L_x_38:
[----:B------:R-:W-:Y:S01]  /*0100*/  UIADD3 UR4, UPT, UPT, UR5, -0x1, URZ ;  /* 0xffffffff05047890 */ /* 0x000fe2000fffe0ff */
[----:B------:R0:W1:Y:S05]  /*0110*/  SHFL.DOWN PT, R7, R0, 0x1, 0x1f ;  /* 0x08201f0000077f89 */ /* 0x00006a00000e0000 */
[----:B------:R-:W-:-:S13]  /*0120*/  ISETP.GE.AND P0, PT, R5, UR4, PT ;  /* 0x0000000405007c0c */ /* 0x000fda000bf06270 */
[----:B0-----:R-:W-:Y:S05]  /*0130*/  @P0 EXIT ;  /* 0x000000000000094d */ /* 0x001fea0003800000 */
[----:B------:R-:W0:Y:S01]  /*0140*/  LDC.64 R2, c[0x0][0x388] ;  /* 0x0000e200ff027b82 */ /* 0x000e220000000a00 */
[----:B-1----:R-:W-:Y:S01]  /*0150*/  FADD R7, R7, R0 ;  /* 0x0000000007077221 */ /* 0x002fe20000000000 */
[----:B0-----:R-:W-:-:S05]  /*0160*/  IMAD.WIDE R2, R5, 0x4, R2 ;  /* 0x0000000405027825 */ /* 0x001fca00078e0202 */
[----:B------:R-:W-:Y:S01]  /*0170*/  STG.E desc[UR6][R2.64], R7 ;  /* 0x0000000702007986 */ /* 0x000fe2000c101906 */
[----:B------:R-:W-:Y:S05]  /*0180*/  EXIT ;  /* 0x000000000000794d */ /* 0x000fea0003800000 */
.L_x_40:
        /* <DEDUP_REMOVED lines=15> */
.L_x_62:


//--------------------- .text._Z20unfused_warp_handoffPKfPfi --------------------------
	.section	.text._Z20unfused_warp_handoffPKfPfi,"ax",@progbits
	.align	128
        .global         _Z20unfused_warp_handoffPKfPfi
        .type           _Z20unfused_warp_handoffPKfPfi,@function
        .size           _Z20unfused_warp_handoffPKfPfi,(.L_x_57 - _Z20unfused_warp_handoffPKfPfi)
        .other          _Z20unfused_warp_handoffPKfPfi,@"STO_CUDA_ENTRY STV_DEFAULT"
_Z20unfused_warp_handoffPKfPfi:
.text._Z20unfused_warp_handoffPKfPfi:
        /* <DEDUP_REMOVED lines=14> */
[----:B------:R-:W-:Y:S01]  /*00e0*/  LOP3.LUT R7, R7, 0xffff, RZ, 0xc0, !PT ;  /* 0x0000ffff07077812 */ /* 0x000fe200078ec0ff */
[----:B0-----:R-:W-:-:S06]  /*00f0*/  ULEA UR4, UR5, UR4, 0x18 ;  /* 0x0000000405047291 */ /* 0x001fcc000f8ec0ff */
[C---:B------:R-:W-:Y:S01]  /*0100*/  LEA R3, R6.reuse, UR4, 0x2 ;  /* 0x0000000406037c11 */ /* 0x040fe2000f8e10ff */
[----:B------:R-:W-:-:S05]  /*0110*/  VIADD R6, R6, 0x1 ;  /* 0x0000000106067836 */ /* 0x000fca0000000000 */
[----:B------:R-:W-:Y:S01]  /*0120*/  LOP3.LUT R6, R6, 0xffff, RZ, 0xc0, !PT ;  /* 0x0000ffff06067812 */ /* 0x000fe200078ec0ff */
[----:B--2---:R-:W-:-:S05]  /*0130*/  @!P0 FADD R2, R4, R4 ;  /* 0x0000000404028221 */ /* 0x004fca0000000000 */
[----:B------:R0:W-:Y:S01]  /*0140*/  STS [R3], R2 ;  /* 0x0000000203007388 */ /* 0x0001e20000000800 */
[----:B------:R-:W-:Y:S01]  /*0150*/  BAR.SYNC.DEFER_BLOCKING 0x0 ;  /* 0x0000000000007b1d */ /* 0x000fe20000010000 */
[----:B------:R-:W-:-:S07]  /*0160*/  MOV R8, 0x180 ;  /* 0x0000018000087802 */ /* 0x000fce0000000f00 */
[----:B0-----:R-:W-:Y:S05]  /*0170*/  CALL.REL.NOINC `($__internal_4_$__cuda_sm20_rem_u16) ;  /* 0x0000000000247944 */ /* 0x001fea0003c00000 */
[----:B------:R-:W-:Y:S05]  /*0180*/  @P0 EXIT ;  /* 0x000000000000094d */ /* 0x000fea0003800000 */
[----:B------:R-:W-:Y:S01]  /*0190*/  LOP3.LUT R3, R7, 0xffff, RZ, 0xc0, !PT ;  /* 0x0000ffff07037812 */ /* 0x000fe200078ec0ff */
[----:B------:R-:W0:Y:S03]  /*01a0*/  LDC.64 R4, c[0x0][0x388] ;  /* 0x0000e200ff047b82 */ /* 0x000e260000000a00 */
[----:B------:R-:W-:-:S06]  /*01b0*/  LEA R3, R3, UR4, 0x2 ;  /* 0x0000000403037c11 */ /* 0x000fcc000f8e10ff */
[----:B------:R-:W1:Y:S01]  /*01c0*/  LDS R3, [R3] ;  /* 0x0000000003037984 */ /* 0x000e620000000800 */
[----:B0-----:R-:W-:-:S04]  /*01d0*/  IMAD.WIDE R4, R0, 0x4, R4 ;  /* 0x0000000400047825 */ /* 0x001fc800078e0204 */
[----:B-1----:R-:W-:-:S05]  /*01e0*/  FADD R7, R3, R2 ;  /* 0x0000000203077221 */ /* 0x002fca0000000000 */
[----:B------:R-:W-:Y:S01]  /*01f0*/  STG.E desc[UR6][R4.64], R7 ;  /* 0x0000000704007986 */ /* 0x000fe2000c101906 */
[----:B------:R-:W-:Y:S05]  /*0200*/  EXIT ;  /* 0x000000000000794d */ /* 0x000fea0003800000 */
        .weak           $__internal_4_$__cuda_sm20_rem_u16
        .type           $__internal_4_$__cuda_sm20_rem_u16,@function
        .size           $__internal_4_$__cuda_sm20_rem_u16,(.L_x_57 - $__internal_4_$__cuda_sm20_rem_u16)
$__internal_4_$__cuda_sm20_rem_u16:
[----:B------:R-:W0:Y:S01]  /*0210*/  I2F.U16 R3, R7 ;  /* 0x0000000700037306 */ /* 0x000e220000101000 */
[----:B------:R-:W-:Y:S01]  /*0220*/  HFMA2 R4, -RZ, RZ, 15, 0 ;  /* 0x4b800000ff047431 */ /* 0x000fe200000001ff */
[C---:B0-----:R-:W-:Y:S02]  /*0230*/  FSETP.GEU.AND P2, PT, |R3|.reuse, 1.175494350822287508e-38, PT ;  /* 0x008000000300780b */ /* 0x041fe40003f4e200 */
[----:B------:R-:W-:Y:S02]  /*0240*/  FSETP.GT.AND P1, PT, |R3|, 8.50705917302346158658e+37, PT ;  /* 0x7e8000000300780b */ /* 0x000fe40003f24200 */
[----:B------:R-:W-:-:S04]  /*0250*/  FSEL R4, R4, 1, !P2 ;  /* 0x3f80000004047808 */ /* 0x000fc80005000000 */
[----:B------:R-:W-:Y:S02]  /*0260*/  FSEL R4, R4, 0.25, !P1 ;  /* 0x3e80000004047808 */ /* 0x000fe40004800000 */
[----:B------:R-:W-:-:S03]  /*0270*/  ISETP.NE.U32.AND P1, PT, R7, RZ, PT ;  /* 0x000000ff0700720c */ /* 0x000fc60003f25070 */
[----:B------:R-:W-:Y:S02]  /*0280*/  FMUL R5, R3, R4 ;  /* 0x0000000403057220 */ /* 0x000fe40000400000 */
[----:B------:R-:W-:Y:S08]  /*0290*/  I2F.U16.RZ R3, R6 ;  /* 0x0000000600037306 */ /* 0x000ff0000010d000 */
[----:B------:R-:W0:Y:S02]  /*02a0*/  MUFU.RCP R5, R5 ;  /* 0x0000000500057308 */ /* 0x000e240000001000 */
[----:B0-----:R-:W-:Y:S01]  /*02b0*/  FMUL R4, R4, R5 ;  /* 0x0000000504047220 */ /* 0x001fe20000400000 */
[----:B------:R-:W-:-:S03]  /*02c0*/  HFMA2 R5, -RZ, RZ, 0, 0 ;  /* 0x00000000ff057431 */ /* 0x000fc600000001ff */
[----:B------:R-:W-:-:S04]  /*02d0*/  VIADD R4, R4, 0x2 ;  /* 0x0000000204047836 */ /* 0x000fc80000000000 */
[----:B------:R-:W-:-:S06]  /*02e0*/  FMUL.RZ R3, R3, R4 ;  /* 0x0000000403037220 */ /* 0x000fcc000040c000 */
[----:B------:R-:W0:Y:S02]  /*02f0*/  F2I.U32.TRUNC.NTZ R3, R3 ;  /* 0x0000000300037305 */ /* 0x000e24000020f000 */
[----:B0-----:R-:W-:-:S05]  /*0300*/  LOP3.LUT R4, R3, 0xffff, RZ, 0xc0, !PT ;  /* 0x0000ffff03047812 */ /* 0x001fca00078ec0ff */
[----:B------:R-:W-:-:S04]  /*0310*/  IMAD.MOV R4, RZ, RZ, -R4 ;  /* 0x000000ffff047224 */ /* 0x000fc800078e0a04 */
[----:B------:R-:W-:Y:S01]  /*0320*/  IMAD R7, R7, R4, R6 ;  /* 0x0000000407077224 */ /* 0x000fe200078e0206 */
[----:B------:R-:W-:Y:S01]  /*0330*/  @!P1 MOV R7, 0xffffffff ;  /* 0xffffffff00079802 */ /* 0x000fe20000000f00 */
[----:B------:R-:W-:-:S04]  /*0340*/  IMAD.MOV.U32 R4, RZ, RZ, R8 ;  /* 0x000000ffff047224 */ /* 0x000fc800078e0008 */
[----:B------:R-:W-:Y:S05]  /*0350*/  RET.REL.NODEC R4 `(_Z20unfused_warp_handoffPKfPfi) ;  /* 0xfffffffc04287950 */ /* 0x000fea0003c3ffff */
.L_x_41:
        /* <DEDUP_REMOVED lines=10> */
.L_x_57:


//--------------------- .text._Z14fused_pipelinePKfPfi --------------------------
	.section	.text._Z14fused_pipelinePKfPfi,"ax",@progbits
	.align	128
        .global         _Z14fused_pipelinePKfPfi
        .type           _Z14fused_pipelinePKfPfi,@function
        .size           _Z14fused_pipelinePKfPfi,(.L_x_58 - _Z14fused_pipelinePKfPfi)
        .other          _Z14fused_pipelinePKfPfi,@"STO_CUDA_ENTRY STV_DEFAULT"
_Z14fused_pipelinePKfPfi:
.text._Z14fused_pipelinePKfPfi:
[----:B------:R-:W-:Y:S01]  /*0000*/  LDC R1, c[0x0][0x37c] ;  /* 0x0000df00ff017b82 */ /* 0x000fe20000000800 */
[----:B------:R-:W0:Y:S07]  /*0010*/  S2R R0, SR_TID.X ;  /* 0x0000000000007919 */ /* 0x000e2e0000002100 */
[----:B------:R-:W0:Y:S01]  /*0020*/  S2UR UR4, SR_CTAID.X ;  /* 0x00000000000479c3 */ /* 0x000e220000002500 */
[----:B------:R-:W1:Y:S07]  /*0030*/  LDCU UR5, c[0x0][0x390] ;  /* 0x00007200ff0577ac */ /* 0x000e6e0008000800 */
[----:B------:R-:W0:Y:S02]  /*0040*/  LDC R5, c[0x0][0x360] ;  /* 0x0000d800ff057b82 */ /* 0x000e240000000800 */
[----:B0-----:R-:W-:-:S05]  /*0050*/  IMAD R5, R5, UR4, R0 ;  /* 0x0000000405057c24 */ /* 0x001fca000f8e0200 */
[----:B-1----:R-:W-:-:S13]  /*0060*/  ISETP.GE.AND P0, PT, R5, UR5, PT ;  /* 0x0000000505007c0c */ /* 0x002fda000bf06270 */
[----:B------:R-:W-:Y:S05]  /*0070*/  @P0 EXIT ;  /* 0x000000000000094d */ /* 0x000fea0003800000 */
[----:B------:R-:W0:Y:S01]  /*0080*/  LDC.64 R2, c[0x0][0x380] ;  /* 0x0000e000ff027b82 */ /* 0x000e220000000a00 */
[----:B------:R-:W1:Y:S01]  /*0090*/  LDCU.64 UR4, c[0x0][0x358] ;  /* 0x00006b00ff0477ac */ /* 0x000e620008000a00 */
[----:B0-----:R-:W-:-:S06]  /*00a0*/  IMAD.WIDE R2, R5, 0x4, R2 ;  /* 0x0000000405027825 */ /* 0x001fcc00078e0202 */
[----:B-1----:R-:W2:Y:S01]  /*00b0*/  LDG.E R2, desc[UR4][R2.64] ;  /* 0x0000000402027981 */ /* 0x002ea2000c1e1900 */
[----:B------:R-:W-:Y:S01]  /*00c0*/  BSSY.RECONVERGENT B0, `(.L_x_42) ;  /* 0x000000d000007945 */ /* 0x000fe20003800200 */
[----:B--2---:R-:W-:-:S04]  /*00d0*/  FADD R0, R2, R2 ;  /* 0x0000000202007221 */ /* 0x004fc80000000000 */
[----:B------:R0:W1:Y:S01]  /*00e0*/  MUFU.RSQ R7, R0 ;  /* 0x0000000000077308 */ /* 0x0000620000001400 */
[----:B------:R-:W-:-:S04]  /*00f0*/  IADD3 R4, PT, PT, R0, -0xd000000, RZ ;  /* 0xf300000000047810 */ /* 0x000fc80007ffe0ff */
[----:B------:R-:W-:-:S13]  /*0100*/  ISETP.GT.U32.AND P0, PT, R4, 0x727fffff, PT ;  /* 0x727fffff0400780c */ /* 0x000fda0003f04070 */
[----:B01----:R-:W-:Y:S05]  /*0110*/  @!P0 BRA `(.L_x_43) ;  /* 0x00000000000c8947 */ /* 0x003fea0003800000 */
[----:B------:R-:W-:-:S07]  /*0120*/  MOV R9, 0x140 ;  /* 0x0000014000097802 */ /* 0x000fce0000000f00 */
[----:B------:R-:W-:Y:S05]  /*0130*/  CALL.REL.NOINC `($__internal_5_$__cuda_sm20_sqrt_rn_f32_slowpath) ;  /* 0x0000000000287944 */ /* 0x000fea0003c00000 */
[----:B------:R-:W-:Y:S05]  /*0140*/  BRA `(.L_x_44) ;  /* 0x0000000000107947 */ /* 0x000fea0003800000 */
.L_x_43:
[----:B------:R-:W-:Y:S01]  /*0150*/  FMUL.FTZ R3, R0, R7 ;  /* 0x0000000700037220 */ /* 0x000fe20000410000 */
[----:B------:R-:W-:-:S03]  /*0160*/  FMUL.FTZ R7, R7, 0.5 ;  /* 0x3f00000007077820 */ /* 0x000fc60000410000 */
[----:B------:R-:W-:-:S04]  /*0170*/  FFMA R0, -R3, R3, R0 ;  /* 0x0000000303007223 */ /* 0x000fc80000000100 */
[----:B------:R-:W-:-:S07]  /*0180*/  FFMA R7, R0, R7, R3 ;  /* 0x0000000700077223 */ /* 0x000fce0000000003 */
.L_x_44:
[----:B------:R-:W-:Y:S05]  /*0190*/  BSYNC.RECONVERGENT B0 ;  /* 0x0000000000007941 */ /* 0x000fea0003800200 */
.L_x_42:
[----:B------:R-:W0:Y:S02]  /*01a0*/  LDC.64 R2, c[0x0][0x388] ;  /* 0x0000e200ff027b82 */ /* 0x000e240000000a00 */
[----:B0-----:R-:W-:-:S05]  /*01b0*/  IMAD.WIDE R2, R5, 0x4, R2 ;  /* 0x0000000405027825 */ /* 0x001fca00078e0202 */
[----:B------:R-:W-:Y:S01]  /*01c0*/  STG.E desc[UR4][R2.64], R7 ;  /* 0x0000000702007986 */ /* 0x000fe2000c101904 */
[----:B------:R-:W-:Y:S05]  /*01d0*/  EXIT ;  /* 0x000000000000794d */ /* 0x000fea0003800000 */
        .weak           $__internal_5_$__cuda_sm20_sqrt_rn_f32_slowpath
        .type           $__internal_5_$__cuda_sm20_sqrt_rn_f32_slowpath,@function
        .size           $__internal_5_$__cuda_sm20_sqrt_rn_f32_slowpath,(.L_x_58 - $__internal_5_$__cuda_sm20_sqrt_rn_f32_slowpath)
$__internal_5_$__cuda_sm20_sqrt_rn_f32_slowpath:
[----:B------:R-:W-:-:S13]  /*01e0*/  LOP3.LUT P0, RZ, R0, 0x7fffffff, RZ, 0xc0, !PT ;  /* 0x7fffffff00ff7812 */ /* 0x000fda000780c0ff */
[----:B------:R-:W-:Y:S01]  /*01f0*/  @!P0 MOV R2, R0 ;  /* 0x0000000000028202 */ /* 0x000fe20000000f00 */
[----:B------:R-:W-:Y:S06]  /*0200*/  @!P0 BRA `(.L_x_45) ;  /* 0x0000000000408947 */ /* 0x000fec0003800000 */
[----:B------:R-:W-:-:S13]  /*0210*/  FSETP.GEU.FTZ.AND P0, PT, R0, RZ, PT ;  /* 0x000000ff0000720b */ /* 0x000fda0003f1e000 */
[----:B------:R-:W-:Y:S01]  /*0220*/  @!P0 MOV R2, 0x7fffffff ;  /* 0x7fffffff00028802 */ /* 0x000fe20000000f00 */
        /* <DEDUP_REMOVED lines=9> */
[----:B------:R-:W-:Y:S02]  /*02c0*/  @!P0 MOV R2, R0 ;  /* 0x0000000000028202 */ /* 0x000fe40000000f00 */
[----:B------:R-:W-:-:S04]  /*02d0*/  @P0 FADD.FTZ R6, -R4, -RZ ;  /* 0x800000ff04060221 */ /* 0x000fc80000010100 */
[----:B------:R-:W-:-:S04]  /*02e0*/  @P0 FFMA R7, R4, R6, R3 ;  /* 0x0000000604070223 */ /* 0x000fc80000000003 */
[----:B------:R-:W-:-:S04]  /*02f0*/  @P0 FFMA R7, R7, R8, R4 ;  /* 0x0000000807070223 */ /* 0x000fc80000000004 */
[----:B------:R-:W-:-:S07]  /*0300*/  @P0 FMUL.FTZ R2, R7, 2.3283064365386962891e-10 ;  /* 0x2f80000007020820 */ /* 0x000fce0000410000 */
.L_x_45:
[----:B------:R-:W-:Y:S01]  /*0310*/  HFMA2 R3, -RZ, RZ, 0, 0 ;  /* 0x00000000ff037431 */ /* 0x000fe200000001ff */
[----:B------:R-:W-:Y:S02]  /*0320*/  MOV R7, R2 ;  /* 0x0000000200077202 */ /* 0x000fe40000000f00 */
[----:B------:R-:W-:-:S04]  /*0330*/  MOV R2, R9 ;  /* 0x0000000900027202 */ /* 0x000fc80000000f00 */
[----:B------:R-:W-:Y:S05]  /*0340*/  RET.REL.NODEC R2 `(_Z14fused_pipelinePKfPfi) ;  /* 0xfffffffc022c7950 */ /* 0x000fea0003c3ffff */
.L_x_46:
        /* <DEDUP_REMOVED lines=11> */
.L_x_58:


//--------------------- .text._Z23unfused_pipeline_stage2PKfPfi --------------------------
	.section	.text._Z23unfused_pipeline_stage2PKfPfi,"ax",@progbits
	.align	128
        .global         _Z23unfused_pipeline_stage2PKfPfi
        .type           _Z23unfused_pipeline_stage2PKfPfi,@function
        .size           _Z23unfused_pipeline_stage2PKfPfi,(.L_x_59 - _Z23unfused_pipeline_stage2PKfPfi)
        .other          _Z23unfused_pipeline_stage2PKfPfi,@"STO_CUDA_ENTRY STV_DEFAULT"
_Z23unfused_pipeline_stage2PKfPfi:
.text._Z23unfused_pipeline_stage2PKfPfi:
        /* <DEDUP_REMOVED lines=10> */
[----:B0-----:R-:W-:-:S05]  /*00a0*/  IMAD.WIDE R2, R5, 0x4, R2 ;  /* 0x0000000405027825 */ /* 0x001fca00078e0202 */
[----:B-1----:R-:W2:Y:S01]  /*00b0*/  LDG.E R0, desc[UR4][R2.64] ;  /* 0x0000000402007981 */ /* 0x002ea2000c1e1900 */
[----:B------:R-:W-:Y:S01]  /*00c0*/  BSSY.RECONVERGENT B0, `(.L_x_47) ;  /* 0x000000c000007945 */ /* 0x000fe20003800200 */
[----:B--2---:R-:W-:Y:S01]  /*00d0*/  IADD3 R4, PT, PT, R0, -0xd000000, RZ ;  /* 0xf300000000047810 */ /* 0x004fe20007ffe0ff */
[----:B------:R0:W1:Y:S03]  /*00e0*/  MUFU.RSQ R7, R0 ;  /* 0x0000000000077308 */ /* 0x0000660000001400 */
[----:B------:R-:W-:-:S13]  /*00f0*/  ISETP.GT.U32.AND P0, PT, R4, 0x727fffff, PT ;  /* 0x727fffff0400780c */ /* 0x000fda0003f04070 */
[----:B0-----:R-:W-:Y:S05]  /*0100*/  @!P0 BRA `(.L_x_48) ;  /* 0x00000000000c8947 */ /* 0x001fea0003800000 */
[----:B------:R-:W-:-:S07]  /*0110*/  MOV R9, 0x130 ;  /* 0x0000013000097802 */ /* 0x000fce0000000f00 */
[----:B-1----:R-:W-:Y:S05]  /*0120*/  CALL.REL.NOINC `($__internal_6_$__cuda_sm20_sqrt_rn_f32_slowpath) ;  /* 0x0000000000287944 */ /* 0x002fea0003c00000 */
[----:B------:R-:W-:Y:S05]  /*0130*/  BRA `(.L_x_49) ;  /* 0x0000000000107947 */ /* 0x000fea0003800000 */
.L_x_48:
[----:B-1----:R-:W-:Y:S01]  /*0140*/  FMUL.FTZ R3, R0, R7 ;  /* 0x0000000700037220 */ /* 0x002fe20000410000 */
[----:B------:R-:W-:-:S03]  /*0150*/  FMUL.FTZ R7, R7, 0.5 ;  /* 0x3f00000007077820 */ /* 0x000fc60000410000 */
[----:B------:R-:W-:-:S04]  /*0160*/  FFMA R0, -R3, R3, R0 ;  /* 0x0000000303007223 */ /* 0x000fc80000000100 */
[----:B------:R-:W-:-:S07]  /*0170*/  FFMA R7, R0, R7, R3 ;  /* 0x0000000700077223 */ /* 0x000fce0000000003 */
.L_x_49:
[----:B------:R-:W-:Y:S05]  /*0180*/  BSYNC.RECONVERGENT B0 ;  /* 0x0000000000007941 */ /* 0x000fea0003800200 */
.L_x_47:
[----:B------:R-:W0:Y:S02]  /*0190*/  LDC.64 R2, c[0x0][0x388] ;  /* 0x0000e200ff027b82 */ /* 0x000e240000000a00 */
[----:B0-----:R-:W-:-:S05]  /*01a0*/  IMAD.WIDE R2, R5, 0x4, R2 ;  /* 0x0000000405027825 */ /* 0x001fca00078e0202 */
[----:B------:R-:W-:Y:S01]  /*01b0*/  STG.E desc[UR4][R2.64], R7 ;  /* 0x0000000702007986 */ /* 0x000fe2000c101904 */
[----:B------:R-:W-:Y:S05]  /*01c0*/  EXIT ;  /* 0x000000000000794d */ /* 0x000fea0003800000 */
        .weak           $__internal_6_$__cuda_sm20_sqrt_rn_f32_slowpath
        .type           $__internal_6_$__cuda_sm20_sqrt_rn_f32_slowpath,@function
        .size           $__internal_6_$__cuda_sm20_sqrt_rn_f32_slowpath,(.L_x_59 - $__internal_6_$__cuda_sm20_sqrt_rn_f32_slowpath)
$__internal_6_$__cuda_sm20_sqrt_rn_f32_slowpath:
        /* <DEDUP_REMOVED lines=19> */
.L_x_50:
[----:B------:R-:W-:Y:S01]  /*0300*/  HFMA2 R3, -RZ, RZ, 0, 0 ;  /* 0x00000000ff037431 */ /* 0x000fe200000001ff */
[----:B------:R-:W-:Y:S02]  /*0310*/  MOV R7, R2 ;  /* 0x0000000200077202 */ /* 0x000fe40000000f00 */
[----:B------:R-:W-:-:S04]  /*0320*/  MOV R2, R9 ;  /* 0x0000000900027202 */ /* 0x000fc80000000f00 */
[----:B------:R-:W-:Y:S05]  /*0330*/  RET.REL.NODEC R2 `(_Z23unfused_pipeline_stage2PKfPfi) ;  /* 0xfffffffc02307950 */ /* 0x000fea0003c3ffff */
.L_x_51:
        /* <DEDUP_REMOVED lines=12> */
.L_x_59:


//--------------------- .text._Z16unfused_pipelinePKfPfS1_i --------------------------
	.section	.text._Z16unfused_pipelinePKfPfS1_i,"ax",@progbits
	.align	128
        .global         _Z16unfused_pipelinePKfPfS1_i
        .type           _Z16unfused_pipelinePKfPfS1_i,@function
        .size           _Z16unfused_pipelinePKfPfS1_i,(.L_x_66 - _Z16unfused_pipelinePKfPfS1_i)
        .other          _Z16unfused_pipelinePKfPfS1_i,@"STO_CUDA_ENTRY STV_DEFAULT"
_Z16unfused_pipelinePKfPfS1_i:
.text._Z16unfused_pipelinePKfPfS1_i:
        /* <DEDUP_REMOVED lines=9> */
[----:B------:R-:W1:Y:S07]  /*0090*/  LDCU.64 UR4, c[0x0][0x358] ;  /* 0x00006b00ff0477ac */ /* 0x000e6e0008000a00 */
[----:B------:R-:W2:Y:S01]  /*00a0*/  LDC.64 R4, c[0x0][0x388] ;  /* 0x0000e200ff047b82 */ /* 0x000ea20000000a00 */
[----:B0-----:R-:W-:-:S06]  /*00b0*/  IMAD.WIDE R2, R7, 0x4, R2 ;  /* 0x0000000407027825 */ /* 0x001fcc00078e0202 */
[----:B-1----:R-:W3:Y:S01]  /*00c0*/  LDG.E R2, desc[UR4][R2.64] ;  /* 0x0000000402027981 */ /* 0x002ee2000c1e1900 */
[----:B--2---:R-:W-:-:S04]  /*00d0*/  IMAD.WIDE R4, R7, 0x4, R4 ;  /* 0x0000000407047825 */ /* 0x004fc800078e0204 */
[----:B---3--:R-:W-:-:S05]  /*00e0*/  FADD R7, R2, R2 ;  /* 0x0000000202077221 */ /* 0x008fca0000000000 */
[----:B------:R-:W-:Y:S01]  /*00f0*/  STG.E desc[UR4][R4.64], R7 ;  /* 0x0000000704007986 */ /* 0x000fe2000c101904 */
[----:B------:R-:W-:Y:S05]  /*0100*/  EXIT ;  /* 0x000000000000794d */ /* 0x000fea0003800000 */
.L_x_52:
        /* <DEDUP_REMOVED lines=15> */
.L_x_66:


//--------------------- .nv.shared._Z21optimized_three_stagePKfPfi --------------------------
	.section	.nv.shared._Z21optimized_three_stagePKfPfi,"aw",@nobits
	.sectionflags	@""
	.align	4
.nv.shared._Z21optimized_three_stagePKfPfi:
	.zero		2048


//--------------------- .nv.shared.reserved.0     --------------------------
	.section	.nv.shared.reserved.0,"aw",@nobits
	.weak		__nv_reservedSMEM_offset_0_alias
	.size		__nv_reservedSMEM_offset_0_alias, 0, 64
	.other		__nv_reservedSMEM_offset_0_alias,@"STO_CUDA_RESERVED_SHARED STV_DEFAULT"
__nv_reservedSMEM_offset_0_alias:
	.zero		0
	.zero		64


//--------------------- .nv.shared._Z20three_stage_pipelinePKfPfi --------------------------
	.section	.nv.shared._Z20three_stage_pipelinePKfPfi,"aw",@nobits
	.sectionflags	@""
	.align	4
.nv.shared._Z20three_stage_pipelinePKfPfi:
	.zero		3072


//--------------------- .nv.shared._Z20unfused_warp_handoffPKfPfi --------------------------
	.section	.nv.shared._Z20unfused_warp_handoffPKfPfi,"aw",@nobits
	.sectionflags	@""
	.align	4
.nv.shared._Z20unfused_warp_handoffPKfPfi:
	.zero		2048


//--------------------- .nv.constant0._Z21optimized_three_stagePKfPfi --------------------------
	.section	.nv.constant0._Z21optimized_three_stagePKfPfi,"a",@progbits
	.sectionflags	@""
	.align	4
.nv.constant0._Z21optimized_three_stagePKfPfi:
	.zero		916


//--------------------- .nv.constant0._Z20three_stage_pipelinePKfPfi --------------------------
	.section	.nv.constant0._Z20three_stage_pipelinePKfPfi,"a",@progbits
	.sectionflags	@""
	.align	4
.nv.constant0._Z20three_stage_pipelinePKfPfi:
	.zero		916


//--------------------- .nv.constant0._Z18fused_warp_handoffPKfPfi --------------------------
	.section	.nv.constant0._Z18fused_warp_handoffPKfPfi,"a",@progbits
	.sectionflags	@""
	.align	4
.nv.constant0._Z18fused_warp_handoffPKfPfi:
	.zero		916


//--------------------- .nv.constant0._Z20unfused_warp_handoffPKfPfi --------------------------
	.section	.nv.constant0._Z20unfused_warp_handoffPKfPfi,"a",@progbits
	.sectionflags	@""
	.align	4
.nv.constant0._Z20unfused_warp_handoffPKfPfi:
	.zero		916


//--------------------- .nv.constant0._Z14fused_pipelinePKfPfi --------------------------
	.section	.nv.constant0._Z14fused_pipelinePKfPfi,"a",@progbits
	.sectionflags	@""
	.align	4
.nv.constant0._Z14fused_pipelinePKfPfi:
	.zero		916


//--------------------- .nv.constant0._Z23unfused_pipeline_stage2PKfPfi --------------------------
	.section	.nv.constant0._Z23unfused_pipeline_stage2PKfPfi,"a",@progbits
	.sectionflags	@""
	.align	4
.nv.constant0._Z23unfused_pipeline_stage2PKfPfi:
	.zero		916


//--------------------- .nv.constant0._Z16unfused_pipelinePKfPfS1_i --------------------------
	.section	.nv.constant0._Z16unfused_pipelinePKfPfS1_i,"a",@progbits
	.sectionflags	@""
	.align	4
.nv.constant0._Z16unfused_pipelinePKfPfS1_i:
	.zero		924


//--------------------- SYMBOLS --------------------------

	.type		.nv.reservedSmem.offset0,@object
	.size		.nv.reservedSmem.offset0,0x4
	.type		.nv.reservedSmem.cap,@object
	.size		.nv.reservedSmem.cap,0x4
